//
// Generated by NVIDIA NVVM Compiler
//
// Compiler Build ID: CL-36424714
// Cuda compilation tools, release 13.0, V13.0.88
// Based on NVVM 20.0.0
//

.version 9.0
.target sm_100
.address_size 64

	// .globl	_Z6kernelPfxf
.global .align 1 .b8 _ZN34_INTERNAL_ef9fdab0_4_k_cu_fd8986cb4cuda3std3__45__cpo5beginE[1];
.global .align 1 .b8 _ZN34_INTERNAL_ef9fdab0_4_k_cu_fd8986cb4cuda3std3__45__cpo3endE[1];
.global .align 1 .b8 _ZN34_INTERNAL_ef9fdab0_4_k_cu_fd8986cb4cuda3std3__45__cpo6cbeginE[1];
.global .align 1 .b8 _ZN34_INTERNAL_ef9fdab0_4_k_cu_fd8986cb4cuda3std3__45__cpo4cendE[1];
.global .align 1 .b8 _ZN34_INTERNAL_ef9fdab0_4_k_cu_fd8986cb4cuda3std3__45__cpo6rbeginE[1];
.global .align 1 .b8 _ZN34_INTERNAL_ef9fdab0_4_k_cu_fd8986cb4cuda3std3__45__cpo4rendE[1];
.global .align 1 .b8 _ZN34_INTERNAL_ef9fdab0_4_k_cu_fd8986cb4cuda3std3__45__cpo7crbeginE[1];
.global .align 1 .b8 _ZN34_INTERNAL_ef9fdab0_4_k_cu_fd8986cb4cuda3std3__45__cpo5crendE[1];
.global .align 1 .b8 _ZN34_INTERNAL_ef9fdab0_4_k_cu_fd8986cb4cuda3std3__436_GLOBAL__N__ef9fdab0_4_k_cu_fd8986cb6ignoreE[1];
.global .align 1 .b8 _ZN34_INTERNAL_ef9fdab0_4_k_cu_fd8986cb4cuda3std3__419piecewise_constructE[1];
.global .align 1 .b8 _ZN34_INTERNAL_ef9fdab0_4_k_cu_fd8986cb4cuda3std3__48in_placeE[1];
.global .align 1 .b8 _ZN34_INTERNAL_ef9fdab0_4_k_cu_fd8986cb4cuda3std3__420unreachable_sentinelE[1];
.global .align 1 .b8 _ZN34_INTERNAL_ef9fdab0_4_k_cu_fd8986cb4cuda3std3__47nulloptE[1];
.global .align 1 .b8 _ZN34_INTERNAL_ef9fdab0_4_k_cu_fd8986cb4cuda3std3__48unexpectE[1];
.global .align 1 .b8 _ZN34_INTERNAL_ef9fdab0_4_k_cu_fd8986cb4cuda3std6ranges3__45__cpo4swapE[1];
.global .align 1 .b8 _ZN34_INTERNAL_ef9fdab0_4_k_cu_fd8986cb4cuda3std6ranges3__45__cpo9iter_moveE[1];
.global .align 1 .b8 _ZN34_INTERNAL_ef9fdab0_4_k_cu_fd8986cb4cuda3std6ranges3__45__cpo5beginE[1];
.global .align 1 .b8 _ZN34_INTERNAL_ef9fdab0_4_k_cu_fd8986cb4cuda3std6ranges3__45__cpo3endE[1];
.global .align 1 .b8 _ZN34_INTERNAL_ef9fdab0_4_k_cu_fd8986cb4cuda3std6ranges3__45__cpo6cbeginE[1];
.global .align 1 .b8 _ZN34_INTERNAL_ef9fdab0_4_k_cu_fd8986cb4cuda3std6ranges3__45__cpo4cendE[1];
.global .align 1 .b8 _ZN34_INTERNAL_ef9fdab0_4_k_cu_fd8986cb4cuda3std6ranges3__45__cpo7advanceE[1];
.global .align 1 .b8 _ZN34_INTERNAL_ef9fdab0_4_k_cu_fd8986cb4cuda3std6ranges3__45__cpo9iter_swapE[1];
.global .align 1 .b8 _ZN34_INTERNAL_ef9fdab0_4_k_cu_fd8986cb4cuda3std6ranges3__45__cpo4nextE[1];
.global .align 1 .b8 _ZN34_INTERNAL_ef9fdab0_4_k_cu_fd8986cb4cuda3std6ranges3__45__cpo4prevE[1];
.global .align 1 .b8 _ZN34_INTERNAL_ef9fdab0_4_k_cu_fd8986cb4cuda3std6ranges3__45__cpo4dataE[1];
.global .align 1 .b8 _ZN34_INTERNAL_ef9fdab0_4_k_cu_fd8986cb4cuda3std6ranges3__45__cpo5cdataE[1];
.global .align 1 .b8 _ZN34_INTERNAL_ef9fdab0_4_k_cu_fd8986cb4cuda3std6ranges3__45__cpo4sizeE[1];
.global .align 1 .b8 _ZN34_INTERNAL_ef9fdab0_4_k_cu_fd8986cb4cuda3std6ranges3__45__cpo5ssizeE[1];
.global .align 1 .b8 _ZN34_INTERNAL_ef9fdab0_4_k_cu_fd8986cb4cuda3std6ranges3__45__cpo8distanceE[1];
.global .align 1 .b8 _ZN34_INTERNAL_ef9fdab0_4_k_cu_fd8986cb6thrust24THRUST_300001_SM_1000_NS8cuda_cub3parE[1];
.global .align 1 .b8 _ZN34_INTERNAL_ef9fdab0_4_k_cu_fd8986cb6thrust24THRUST_300001_SM_1000_NS8cuda_cub10par_nosyncE[1];
.global .align 1 .b8 _ZN34_INTERNAL_ef9fdab0_4_k_cu_fd8986cb6thrust24THRUST_300001_SM_1000_NS6system6detail10sequential3seqE[1];
.global .align 1 .b8 _ZN34_INTERNAL_ef9fdab0_4_k_cu_fd8986cb6thrust24THRUST_300001_SM_1000_NS6system3cpp3parE[1];
.global .align 1 .b8 _ZN34_INTERNAL_ef9fdab0_4_k_cu_fd8986cb6thrust24THRUST_300001_SM_1000_NS12placeholders2_1E[1];
.global .align 1 .b8 _ZN34_INTERNAL_ef9fdab0_4_k_cu_fd8986cb6thrust24THRUST_300001_SM_1000_NS12placeholders2_2E[1];
.global .align 1 .b8 _ZN34_INTERNAL_ef9fdab0_4_k_cu_fd8986cb6thrust24THRUST_300001_SM_1000_NS12placeholders2_3E[1];
.global .align 1 .b8 _ZN34_INTERNAL_ef9fdab0_4_k_cu_fd8986cb6thrust24THRUST_300001_SM_1000_NS12placeholders2_4E[1];
.global .align 1 .b8 _ZN34_INTERNAL_ef9fdab0_4_k_cu_fd8986cb6thrust24THRUST_300001_SM_1000_NS12placeholders2_5E[1];
.global .align 1 .b8 _ZN34_INTERNAL_ef9fdab0_4_k_cu_fd8986cb6thrust24THRUST_300001_SM_1000_NS12placeholders2_6E[1];
.global .align 1 .b8 _ZN34_INTERNAL_ef9fdab0_4_k_cu_fd8986cb6thrust24THRUST_300001_SM_1000_NS12placeholders2_7E[1];
.global .align 1 .b8 _ZN34_INTERNAL_ef9fdab0_4_k_cu_fd8986cb6thrust24THRUST_300001_SM_1000_NS12placeholders2_8E[1];
.global .align 1 .b8 _ZN34_INTERNAL_ef9fdab0_4_k_cu_fd8986cb6thrust24THRUST_300001_SM_1000_NS12placeholders2_9E[1];
.global .align 1 .b8 _ZN34_INTERNAL_ef9fdab0_4_k_cu_fd8986cb6thrust24THRUST_300001_SM_1000_NS12placeholders3_10E[1];
.global .align 1 .b8 _ZN34_INTERNAL_ef9fdab0_4_k_cu_fd8986cb6thrust24THRUST_300001_SM_1000_NS3seqE[1];
.global .align 1 .b8 _ZN34_INTERNAL_ef9fdab0_4_k_cu_fd8986cb6thrust24THRUST_300001_SM_1000_NS6deviceE[1];

.visible .entry _Z6kernelPfxf(
	.param .u64 .ptr .align 1 _Z6kernelPfxf_param_0,
	.param .u64 _Z6kernelPfxf_param_1,
	.param .f32 _Z6kernelPfxf_param_2
)
{
	.local .align 4 .b8 	__local_depot0[720];
	.reg .b64 	%SP;
	.reg .b64 	%SPL;
	.reg .pred 	%p<71>;
	.reg .b32 	%r<244>;
	.reg .b32 	%f<167>;
	.reg .b64 	%rd<24>;

	mov.u64 	%SPL, __local_depot0;
	ld.param.u64 	%rd11, [_Z6kernelPfxf_param_0];
	ld.param.u32 	%r17, [_Z6kernelPfxf_param_1];
	ld.param.f32 	%f13, [_Z6kernelPfxf_param_2];
	add.u64 	%rd1, %SPL, 0;
	add.u64 	%rd21, %SPL, 180;
	add.u64 	%rd22, %SPL, 360;
	add.u64 	%rd23, %SPL, 540;
	mul.f32 	%f14, %f13, %f13;
	cvt.rzi.s32.f32 	%r18, %f14;
	mov.u32 	%r19, %ctaid.x;
	mov.u32 	%r20, %ntid.x;
	mov.u32 	%r21, %tid.x;
	mad.lo.s32 	%r22, %r19, %r20, %r21;
	mov.u32 	%r23, %ctaid.y;
	mov.u32 	%r24, %ntid.y;
	mov.u32 	%r25, %tid.y;
	mad.lo.s32 	%r26, %r23, %r24, %r25;
	mad.lo.s32 	%r1, %r18, %r26, %r22;
	mov.b32 	%r27, 0;
	st.local.u32 	[%rd21], %r27;
	st.local.u32 	[%rd22], %r27;
	st.local.u32 	[%rd23], %r27;
	st.local.u32 	[%rd1], %r27;
	st.local.u32 	[%rd21+4], %r27;
	st.local.u32 	[%rd22+4], %r27;
	st.local.u32 	[%rd23+4], %r27;
	st.local.u32 	[%rd1+4], %r27;
	st.local.u32 	[%rd21+8], %r27;
	st.local.u32 	[%rd22+8], %r27;
	st.local.u32 	[%rd23+8], %r27;
	st.local.u32 	[%rd1+8], %r27;
	st.local.u32 	[%rd21+12], %r27;
	st.local.u32 	[%rd22+12], %r27;
	st.local.u32 	[%rd23+12], %r27;
	st.local.u32 	[%rd1+12], %r27;
	st.local.u32 	[%rd21+16], %r27;
	st.local.u32 	[%rd22+16], %r27;
	st.local.u32 	[%rd23+16], %r27;
	st.local.u32 	[%rd1+16], %r27;
	st.local.u32 	[%rd21+20], %r27;
	st.local.u32 	[%rd22+20], %r27;
	st.local.u32 	[%rd23+20], %r27;
	st.local.u32 	[%rd1+20], %r27;
	st.local.u32 	[%rd21+24], %r27;
	st.local.u32 	[%rd22+24], %r27;
	st.local.u32 	[%rd23+24], %r27;
	st.local.u32 	[%rd1+24], %r27;
	st.local.u32 	[%rd21+28], %r27;
	st.local.u32 	[%rd22+28], %r27;
	st.local.u32 	[%rd23+28], %r27;
	st.local.u32 	[%rd1+28], %r27;
	st.local.u32 	[%rd21+32], %r27;
	st.local.u32 	[%rd22+32], %r27;
	st.local.u32 	[%rd23+32], %r27;
	st.local.u32 	[%rd1+32], %r27;
	st.local.u32 	[%rd21+36], %r27;
	st.local.u32 	[%rd22+36], %r27;
	st.local.u32 	[%rd23+36], %r27;
	st.local.u32 	[%rd1+36], %r27;
	st.local.u32 	[%rd21+40], %r27;
	st.local.u32 	[%rd22+40], %r27;
	st.local.u32 	[%rd23+40], %r27;
	st.local.u32 	[%rd1+40], %r27;
	st.local.u32 	[%rd21+44], %r27;
	st.local.u32 	[%rd22+44], %r27;
	st.local.u32 	[%rd23+44], %r27;
	st.local.u32 	[%rd1+44], %r27;
	st.local.u32 	[%rd21+48], %r27;
	st.local.u32 	[%rd22+48], %r27;
	st.local.u32 	[%rd23+48], %r27;
	st.local.u32 	[%rd1+48], %r27;
	st.local.u32 	[%rd21+52], %r27;
	st.local.u32 	[%rd22+52], %r27;
	st.local.u32 	[%rd23+52], %r27;
	st.local.u32 	[%rd1+52], %r27;
	st.local.u32 	[%rd21+56], %r27;
	st.local.u32 	[%rd22+56], %r27;
	st.local.u32 	[%rd23+56], %r27;
	st.local.u32 	[%rd1+56], %r27;
	st.local.u32 	[%rd21+60], %r27;
	st.local.u32 	[%rd22+60], %r27;
	st.local.u32 	[%rd23+60], %r27;
	st.local.u32 	[%rd1+60], %r27;
	st.local.u32 	[%rd21+64], %r27;
	st.local.u32 	[%rd22+64], %r27;
	st.local.u32 	[%rd23+64], %r27;
	st.local.u32 	[%rd1+64], %r27;
	st.local.u32 	[%rd21+68], %r27;
	st.local.u32 	[%rd22+68], %r27;
	st.local.u32 	[%rd23+68], %r27;
	st.local.u32 	[%rd1+68], %r27;
	st.local.u32 	[%rd21+72], %r27;
	st.local.u32 	[%rd22+72], %r27;
	st.local.u32 	[%rd23+72], %r27;
	st.local.u32 	[%rd1+72], %r27;
	st.local.u32 	[%rd21+76], %r27;
	st.local.u32 	[%rd22+76], %r27;
	st.local.u32 	[%rd23+76], %r27;
	st.local.u32 	[%rd1+76], %r27;
	st.local.u32 	[%rd21+80], %r27;
	st.local.u32 	[%rd22+80], %r27;
	st.local.u32 	[%rd23+80], %r27;
	st.local.u32 	[%rd1+80], %r27;
	st.local.u32 	[%rd21+84], %r27;
	st.local.u32 	[%rd22+84], %r27;
	st.local.u32 	[%rd23+84], %r27;
	st.local.u32 	[%rd1+84], %r27;
	st.local.u32 	[%rd21+88], %r27;
	st.local.u32 	[%rd22+88], %r27;
	st.local.u32 	[%rd23+88], %r27;
	st.local.u32 	[%rd1+88], %r27;
	st.local.u32 	[%rd21+92], %r27;
	st.local.u32 	[%rd22+92], %r27;
	st.local.u32 	[%rd23+92], %r27;
	st.local.u32 	[%rd1+92], %r27;
	st.local.u32 	[%rd21+96], %r27;
	st.local.u32 	[%rd22+96], %r27;
	st.local.u32 	[%rd23+96], %r27;
	st.local.u32 	[%rd1+96], %r27;
	st.local.u32 	[%rd21+100], %r27;
	st.local.u32 	[%rd22+100], %r27;
	st.local.u32 	[%rd23+100], %r27;
	st.local.u32 	[%rd1+100], %r27;
	st.local.u32 	[%rd21+104], %r27;
	st.local.u32 	[%rd22+104], %r27;
	st.local.u32 	[%rd23+104], %r27;
	st.local.u32 	[%rd1+104], %r27;
	st.local.u32 	[%rd21+108], %r27;
	st.local.u32 	[%rd22+108], %r27;
	st.local.u32 	[%rd23+108], %r27;
	st.local.u32 	[%rd1+108], %r27;
	st.local.u32 	[%rd21+112], %r27;
	st.local.u32 	[%rd22+112], %r27;
	st.local.u32 	[%rd23+112], %r27;
	st.local.u32 	[%rd1+112], %r27;
	st.local.u32 	[%rd21+116], %r27;
	st.local.u32 	[%rd22+116], %r27;
	st.local.u32 	[%rd23+116], %r27;
	st.local.u32 	[%rd1+116], %r27;
	st.local.u32 	[%rd21+120], %r27;
	st.local.u32 	[%rd22+120], %r27;
	st.local.u32 	[%rd23+120], %r27;
	st.local.u32 	[%rd1+120], %r27;
	st.local.u32 	[%rd21+124], %r27;
	st.local.u32 	[%rd22+124], %r27;
	st.local.u32 	[%rd23+124], %r27;
	st.local.u32 	[%rd1+124], %r27;
	st.local.u32 	[%rd21+128], %r27;
	st.local.u32 	[%rd22+128], %r27;
	st.local.u32 	[%rd23+128], %r27;
	st.local.u32 	[%rd1+128], %r27;
	st.local.u32 	[%rd21+132], %r27;
	st.local.u32 	[%rd22+132], %r27;
	st.local.u32 	[%rd23+132], %r27;
	st.local.u32 	[%rd1+132], %r27;
	st.local.u32 	[%rd21+136], %r27;
	st.local.u32 	[%rd22+136], %r27;
	st.local.u32 	[%rd23+136], %r27;
	st.local.u32 	[%rd1+136], %r27;
	st.local.u32 	[%rd21+140], %r27;
	st.local.u32 	[%rd22+140], %r27;
	st.local.u32 	[%rd23+140], %r27;
	st.local.u32 	[%rd1+140], %r27;
	st.local.u32 	[%rd21+144], %r27;
	st.local.u32 	[%rd22+144], %r27;
	st.local.u32 	[%rd23+144], %r27;
	st.local.u32 	[%rd1+144], %r27;
	st.local.u32 	[%rd21+148], %r27;
	st.local.u32 	[%rd22+148], %r27;
	st.local.u32 	[%rd23+148], %r27;
	st.local.u32 	[%rd1+148], %r27;
	st.local.u32 	[%rd21+152], %r27;
	st.local.u32 	[%rd22+152], %r27;
	st.local.u32 	[%rd23+152], %r27;
	st.local.u32 	[%rd1+152], %r27;
	st.local.u32 	[%rd21+156], %r27;
	st.local.u32 	[%rd22+156], %r27;
	st.local.u32 	[%rd23+156], %r27;
	st.local.u32 	[%rd1+156], %r27;
	st.local.u32 	[%rd21+160], %r27;
	st.local.u32 	[%rd22+160], %r27;
	st.local.u32 	[%rd23+160], %r27;
	st.local.u32 	[%rd1+160], %r27;
	st.local.u32 	[%rd21+164], %r27;
	st.local.u32 	[%rd22+164], %r27;
	st.local.u32 	[%rd23+164], %r27;
	st.local.u32 	[%rd1+164], %r27;
	st.local.u32 	[%rd21+168], %r27;
	st.local.u32 	[%rd22+168], %r27;
	st.local.u32 	[%rd23+168], %r27;
	st.local.u32 	[%rd1+168], %r27;
	st.local.u32 	[%rd21+172], %r27;
	st.local.u32 	[%rd22+172], %r27;
	st.local.u32 	[%rd23+172], %r27;
	st.local.u32 	[%rd1+172], %r27;
	st.local.u32 	[%rd21+176], %r27;
	st.local.u32 	[%rd22+176], %r27;
	st.local.u32 	[%rd23+176], %r27;
	st.local.u32 	[%rd1+176], %r27;
	add.s32 	%r239, %r1, %r17;
	setp.eq.s32 	%p1, %r239, 0;
	@%p1 bra 	$L__BB0_5;
	mov.b32 	%r238, 0;
$L__BB0_2:
	add.s32 	%r5, %r238, 1;
	mul.wide.u32 	%rd16, %r238, 4;
	add.s64 	%rd17, %rd1, %rd16;
	shr.u32 	%r29, %r239, 31;
	add.s32 	%r30, %r239, %r29;
	and.b32  	%r31, %r30, -2;
	sub.s32 	%r32, %r239, %r31;
	st.local.u32 	[%rd17], %r32;
	shr.s32 	%r6, %r30, 1;
	add.s32 	%r33, %r239, 1;
	setp.gt.u32 	%p2, %r33, 2;
	mov.u32 	%r238, %r5;
	mov.u32 	%r239, %r6;
	@%p2 bra 	$L__BB0_2;
	ld.local.u32 	%r34, [%rd1+176];
	setp.ne.s32 	%p3, %r34, 1;
	@%p3 bra 	$L__BB0_5;
	mov.b32 	%r35, 16153290;
	st.local.u32 	[%rd21+176], %r35;
	mov.b32 	%r36, 3915;
	st.local.u32 	[%rd22+176], %r36;
	mov.b32 	%r37, 4126;
	st.local.u32 	[%rd23+176], %r37;
$L__BB0_5:
	ld.local.u32 	%r38, [%rd1+172];
	setp.ne.s32 	%p4, %r38, 1;
	@%p4 bra 	$L__BB0_7;
	mov.b32 	%r39, 17594360;
	st.local.u32 	[%rd21+172], %r39;
	mov.b32 	%r40, 4054;
	st.local.u32 	[%rd22+172], %r40;
	mov.b32 	%r41, 4340;
	st.local.u32 	[%rd23+172], %r41;
$L__BB0_7:
	ld.local.u32 	%r42, [%rd1+168];
	setp.ne.s32 	%p5, %r42, 1;
	@%p5 bra 	$L__BB0_9;
	mov.b32 	%r43, 16359057;
	st.local.u32 	[%rd21+168], %r43;
	mov.b32 	%r44, 3861;
	st.local.u32 	[%rd22+168], %r44;
	mov.b32 	%r45, 4237;
	st.local.u32 	[%rd23+168], %r45;
$L__BB0_9:
	ld.local.u32 	%r46, [%rd1+164];
	setp.ne.s32 	%p6, %r46, 1;
	@%p6 bra 	$L__BB0_11;
	mov.b32 	%r47, 10635498;
	st.local.u32 	[%rd21+164], %r47;
	mov.b32 	%r48, 3118;
	st.local.u32 	[%rd22+164], %r48;
	mov.b32 	%r49, 3411;
	st.local.u32 	[%rd23+164], %r49;
$L__BB0_11:
	ld.local.u32 	%r50, [%rd1+160];
	setp.ne.s32 	%p7, %r50, 1;
	@%p7 bra 	$L__BB0_13;
	mov.b32 	%r51, 7586400;
	st.local.u32 	[%rd21+160], %r51;
	mov.b32 	%r52, 2616;
	st.local.u32 	[%rd22+160], %r52;
	mov.b32 	%r53, 2900;
	st.local.u32 	[%rd23+160], %r53;
$L__BB0_13:
	ld.local.u32 	%r54, [%rd1+156];
	setp.ne.s32 	%p8, %r54, 1;
	@%p8 bra 	$L__BB0_15;
	mov.b32 	%r55, 5870347;
	st.local.u32 	[%rd21+156], %r55;
	mov.b32 	%r56, 2303;
	st.local.u32 	[%rd22+156], %r56;
	mov.b32 	%r57, 2549;
	st.local.u32 	[%rd23+156], %r57;
$L__BB0_15:
	ld.local.u32 	%r58, [%rd1+152];
	setp.ne.s32 	%p9, %r58, 1;
	@%p9 bra 	$L__BB0_17;
	mov.b32 	%r59, 4117392;
	st.local.u32 	[%rd21+152], %r59;
	mov.b32 	%r60, 1944;
	st.local.u32 	[%rd22+152], %r60;
	mov.b32 	%r61, 2118;
	st.local.u32 	[%rd23+152], %r61;
$L__BB0_17:
	ld.local.u32 	%r62, [%rd1+148];
	setp.ne.s32 	%p10, %r62, 1;
	@%p10 bra 	$L__BB0_19;
	mov.b32 	%r63, 2347589;
	st.local.u32 	[%rd21+148], %r63;
	mov.b32 	%r64, 1483;
	st.local.u32 	[%rd22+148], %r64;
	mov.b32 	%r65, 1583;
	st.local.u32 	[%rd23+148], %r65;
$L__BB0_19:
	ld.local.u32 	%r66, [%rd1+144];
	setp.ne.s32 	%p11, %r66, 1;
	@%p11 bra 	$L__BB0_21;
	mov.b32 	%r67, 2215752;
	st.local.u32 	[%rd21+144], %r67;
	mov.b32 	%r68, 1452;
	st.local.u32 	[%rd22+144], %r68;
	mov.b32 	%r69, 1526;
	st.local.u32 	[%rd23+144], %r69;
$L__BB0_21:
	ld.local.u32 	%r70, [%rd1+140];
	setp.ne.s32 	%p12, %r70, 1;
	@%p12 bra 	$L__BB0_23;
	mov.b32 	%r71, 2196000;
	st.local.u32 	[%rd21+140], %r71;
	mov.b32 	%r72, 1440;
	st.local.u32 	[%rd22+140], %r72;
	mov.b32 	%r73, 1525;
	st.local.u32 	[%rd23+140], %r73;
$L__BB0_23:
	ld.local.u32 	%r74, [%rd1+136];
	setp.ne.s32 	%p13, %r74, 1;
	@%p13 bra 	$L__BB0_25;
	mov.b32 	%r75, 2327885;
	st.local.u32 	[%rd21+136], %r75;
	mov.b32 	%r76, 1465;
	st.local.u32 	[%rd22+136], %r76;
	mov.b32 	%r77, 1589;
	st.local.u32 	[%rd23+136], %r77;
$L__BB0_25:
	ld.local.u32 	%r78, [%rd1+132];
	setp.ne.s32 	%p14, %r78, 1;
	@%p14 bra 	$L__BB0_27;
	mov.b32 	%r79, 2501203;
	st.local.u32 	[%rd21+132], %r79;
	mov.b32 	%r80, 1543;
	st.local.u32 	[%rd22+132], %r80;
	mov.b32 	%r81, 1621;
	st.local.u32 	[%rd23+132], %r81;
$L__BB0_27:
	ld.local.u32 	%r82, [%rd1+128];
	setp.ne.s32 	%p15, %r82, 1;
	@%p15 bra 	$L__BB0_29;
	mov.b32 	%r83, 2583064;
	st.local.u32 	[%rd21+128], %r83;
	mov.b32 	%r84, 1576;
	st.local.u32 	[%rd22+128], %r84;
	mov.b32 	%r85, 1639;
	st.local.u32 	[%rd23+128], %r85;
$L__BB0_29:
	ld.local.u32 	%r86, [%rd1+124];
	setp.ne.s32 	%p16, %r86, 1;
	@%p16 bra 	$L__BB0_31;
	mov.b32 	%r87, 2654400;
	st.local.u32 	[%rd21+124], %r87;
	mov.b32 	%r88, 1600;
	st.local.u32 	[%rd22+124], %r88;
	mov.b32 	%r89, 1659;
	st.local.u32 	[%rd23+124], %r89;
$L__BB0_31:
	ld.local.u32 	%r90, [%rd1+120];
	setp.ne.s32 	%p17, %r90, 1;
	@%p17 bra 	$L__BB0_33;
	mov.b32 	%r91, 2464792;
	st.local.u32 	[%rd21+120], %r91;
	mov.b32 	%r92, 1514;
	st.local.u32 	[%rd22+120], %r92;
	mov.b32 	%r93, 1628;
	st.local.u32 	[%rd23+120], %r93;
$L__BB0_33:
	ld.local.u32 	%r94, [%rd1+116];
	setp.ne.s32 	%p18, %r94, 1;
	@%p18 bra 	$L__BB0_35;
	mov.b32 	%r95, 2712722;
	st.local.u32 	[%rd21+116], %r95;
	mov.b32 	%r96, 1579;
	st.local.u32 	[%rd22+116], %r96;
	mov.b32 	%r97, 1718;
	st.local.u32 	[%rd23+116], %r97;
$L__BB0_35:
	ld.local.u32 	%r98, [%rd1+112];
	setp.ne.s32 	%p19, %r98, 1;
	@%p19 bra 	$L__BB0_37;
	mov.b32 	%r99, 2884297;
	st.local.u32 	[%rd21+112], %r99;
	mov.b32 	%r100, 1651;
	st.local.u32 	[%rd22+112], %r100;
	mov.b32 	%r101, 1747;
	st.local.u32 	[%rd23+112], %r101;
$L__BB0_37:
	ld.local.u32 	%r102, [%rd1+108];
	setp.ne.s32 	%p20, %r102, 1;
	@%p20 bra 	$L__BB0_39;
	mov.b32 	%r103, 3025050;
	st.local.u32 	[%rd21+108], %r103;
	mov.b32 	%r104, 1675;
	st.local.u32 	[%rd22+108], %r104;
	mov.b32 	%r105, 1806;
	st.local.u32 	[%rd23+108], %r105;
$L__BB0_39:
	ld.local.u32 	%r106, [%rd1+104];
	setp.ne.s32 	%p21, %r106, 1;
	@%p21 bra 	$L__BB0_41;
	mov.b32 	%r107, 3059136;
	st.local.u32 	[%rd21+104], %r107;
	mov.b32 	%r108, 1692;
	st.local.u32 	[%rd22+104], %r108;
	mov.b32 	%r109, 1808;
	st.local.u32 	[%rd23+104], %r109;
$L__BB0_41:
	ld.local.u32 	%r110, [%rd1+100];
	setp.ne.s32 	%p22, %r110, 1;
	@%p22 bra 	$L__BB0_43;
	mov.b32 	%r111, 3363232;
	st.local.u32 	[%rd21+100], %r111;
	mov.b32 	%r112, 1816;
	st.local.u32 	[%rd22+100], %r112;
	mov.b32 	%r113, 1852;
	st.local.u32 	[%rd23+100], %r113;
$L__BB0_43:
	ld.local.u32 	%r114, [%rd1+96];
	setp.ne.s32 	%p23, %r114, 1;
	@%p23 bra 	$L__BB0_45;
	mov.b32 	%r115, 3659169;
	st.local.u32 	[%rd21+96], %r115;
	mov.b32 	%r116, 1893;
	st.local.u32 	[%rd22+96], %r116;
	mov.b32 	%r117, 1933;
	st.local.u32 	[%rd23+96], %r117;
$L__BB0_45:
	ld.local.u32 	%r118, [%rd1+92];
	setp.ne.s32 	%p24, %r118, 1;
	@%p24 bra 	$L__BB0_47;
	mov.b32 	%r119, 3645378;
	st.local.u32 	[%rd21+92], %r119;
	mov.b32 	%r120, 1881;
	st.local.u32 	[%rd22+92], %r120;
	mov.b32 	%r121, 1938;
	st.local.u32 	[%rd23+92], %r121;
$L__BB0_47:
	ld.local.u32 	%r122, [%rd1+88];
	setp.ne.s32 	%p25, %r122, 1;
	@%p25 bra 	$L__BB0_49;
	mov.b32 	%r123, 3513600;
	st.local.u32 	[%rd21+88], %r123;
	mov.b32 	%r124, 1830;
	st.local.u32 	[%rd22+88], %r124;
	mov.b32 	%r125, 1920;
	st.local.u32 	[%rd23+88], %r125;
$L__BB0_49:
	ld.local.u32 	%r126, [%rd1+84];
	setp.ne.s32 	%p26, %r126, 1;
	@%p26 bra 	$L__BB0_51;
	mov.b32 	%r127, 3450795;
	st.local.u32 	[%rd21+84], %r127;
	mov.b32 	%r128, 1821;
	st.local.u32 	[%rd22+84], %r128;
	mov.b32 	%r129, 1895;
	st.local.u32 	[%rd23+84], %r129;
$L__BB0_51:
	ld.local.u32 	%r130, [%rd1+80];
	setp.ne.s32 	%p27, %r130, 1;
	@%p27 bra 	$L__BB0_53;
	mov.b32 	%r131, 3271952;
	st.local.u32 	[%rd21+80], %r131;
	mov.b32 	%r132, 1786;
	st.local.u32 	[%rd22+80], %r132;
	mov.b32 	%r133, 1832;
	st.local.u32 	[%rd23+80], %r133;
$L__BB0_53:
	ld.local.u32 	%r134, [%rd1+76];
	setp.ne.s32 	%p28, %r134, 1;
	@%p28 bra 	$L__BB0_55;
	mov.b32 	%r135, 3155328;
	st.local.u32 	[%rd21+76], %r135;
	mov.b32 	%r136, 1728;
	st.local.u32 	[%rd22+76], %r136;
	mov.b32 	%r137, 1826;
	st.local.u32 	[%rd23+76], %r137;
$L__BB0_55:
	ld.local.u32 	%r138, [%rd1+72];
	setp.ne.s32 	%p29, %r138, 1;
	@%p29 bra 	$L__BB0_57;
	mov.b32 	%r139, 2879800;
	st.local.u32 	[%rd21+72], %r139;
	mov.b32 	%r140, 1694;
	st.local.u32 	[%rd22+72], %r140;
	mov.b32 	%r141, 1700;
	st.local.u32 	[%rd23+72], %r141;
$L__BB0_57:
	ld.local.u32 	%r142, [%rd1+68];
	setp.ne.s32 	%p30, %r142, 1;
	@%p30 bra 	$L__BB0_59;
	mov.b32 	%r143, 2805589;
	st.local.u32 	[%rd21+68], %r143;
	mov.b32 	%r144, 1681;
	st.local.u32 	[%rd22+68], %r144;
	mov.b32 	%r145, 1669;
	st.local.u32 	[%rd23+68], %r145;
$L__BB0_59:
	ld.local.u32 	%r146, [%rd1+64];
	setp.ne.s32 	%p31, %r146, 1;
	@%p31 bra 	$L__BB0_61;
	mov.b32 	%r147, 2962440;
	st.local.u32 	[%rd21+64], %r147;
	mov.b32 	%r148, 1688;
	st.local.u32 	[%rd22+64], %r148;
	mov.b32 	%r149, 1755;
	st.local.u32 	[%rd23+64], %r149;
$L__BB0_61:
	ld.local.u32 	%r150, [%rd1+60];
	setp.ne.s32 	%p32, %r150, 1;
	@%p32 bra 	$L__BB0_63;
	mov.b32 	%r151, 2997324;
	st.local.u32 	[%rd21+60], %r151;
	mov.b32 	%r152, 1682;
	st.local.u32 	[%rd22+60], %r152;
	mov.b32 	%r153, 1782;
	st.local.u32 	[%rd23+60], %r153;
$L__BB0_63:
	ld.local.u32 	%r154, [%rd1+56];
	setp.ne.s32 	%p33, %r154, 1;
	@%p33 bra 	$L__BB0_65;
	mov.b32 	%r155, 2961441;
	st.local.u32 	[%rd21+56], %r155;
	mov.b32 	%r156, 1701;
	st.local.u32 	[%rd22+56], %r156;
	mov.b32 	%r157, 1741;
	st.local.u32 	[%rd23+56], %r157;
$L__BB0_65:
	ld.local.u32 	%r158, [%rd1+52];
	setp.ne.s32 	%p34, %r158, 1;
	@%p34 bra 	$L__BB0_67;
	mov.b32 	%r159, 3048702;
	st.local.u32 	[%rd21+52], %r159;
	mov.b32 	%r160, 1707;
	st.local.u32 	[%rd22+52], %r160;
	mov.b32 	%r161, 1786;
	st.local.u32 	[%rd23+52], %r161;
$L__BB0_67:
	ld.local.u32 	%r162, [%rd1+48];
	setp.ne.s32 	%p35, %r162, 1;
	@%p35 bra 	$L__BB0_69;
	mov.b32 	%r163, 2516800;
	st.local.u32 	[%rd21+48], %r163;
	mov.b32 	%r164, 1600;
	st.local.u32 	[%rd22+48], %r164;
	mov.b32 	%r165, 1573;
	st.local.u32 	[%rd23+48], %r165;
$L__BB0_69:
	ld.local.u32 	%r166, [%rd1+44];
	setp.ne.s32 	%p36, %r166, 1;
	@%p36 bra 	$L__BB0_71;
	mov.b32 	%r167, 2514726;
	st.local.u32 	[%rd21+44], %r167;
	mov.b32 	%r168, 1539;
	st.local.u32 	[%rd22+44], %r168;
	mov.b32 	%r169, 1634;
	st.local.u32 	[%rd23+44], %r169;
$L__BB0_71:
	ld.local.u32 	%r170, [%rd1+40];
	setp.ne.s32 	%p37, %r170, 1;
	@%p37 bra 	$L__BB0_73;
	mov.b32 	%r171, 2655258;
	st.local.u32 	[%rd21+40], %r171;
	mov.b32 	%r172, 1633;
	st.local.u32 	[%rd22+40], %r172;
	mov.b32 	%r173, 1626;
	st.local.u32 	[%rd23+40], %r173;
$L__BB0_73:
	ld.local.u32 	%r174, [%rd1+36];
	setp.ne.s32 	%p38, %r174, 1;
	@%p38 bra 	$L__BB0_75;
	mov.b32 	%r175, 2422312;
	st.local.u32 	[%rd21+36], %r175;
	mov.b32 	%r176, 1537;
	st.local.u32 	[%rd22+36], %r176;
	mov.b32 	%r177, 1576;
	st.local.u32 	[%rd23+36], %r177;
$L__BB0_75:
	ld.local.u32 	%r178, [%rd1+32];
	setp.ne.s32 	%p39, %r178, 1;
	@%p39 bra 	$L__BB0_77;
	mov.b32 	%r179, 2262330;
	st.local.u32 	[%rd21+32], %r179;
	mov.b32 	%r180, 1470;
	st.local.u32 	[%rd22+32], %r180;
	mov.b32 	%r181, 1539;
	st.local.u32 	[%rd23+32], %r181;
$L__BB0_77:
	ld.local.u32 	%r182, [%rd1+28];
	setp.ne.s32 	%p40, %r182, 1;
	@%p40 bra 	$L__BB0_79;
	mov.b32 	%r183, 2252857;
	st.local.u32 	[%rd21+28], %r183;
	mov.b32 	%r184, 1489;
	st.local.u32 	[%rd22+28], %r184;
	mov.b32 	%r185, 1513;
	st.local.u32 	[%rd23+28], %r185;
$L__BB0_79:
	ld.local.u32 	%r186, [%rd1+24];
	setp.ne.s32 	%p41, %r186, 1;
	@%p41 bra 	$L__BB0_81;
	mov.b32 	%r187, 2243904;
	st.local.u32 	[%rd21+24], %r187;
	mov.b32 	%r188, 1508;
	st.local.u32 	[%rd22+24], %r188;
	mov.b32 	%r189, 1488;
	st.local.u32 	[%rd23+24], %r189;
$L__BB0_81:
	ld.local.u32 	%r190, [%rd1+20];
	setp.ne.s32 	%p42, %r190, 1;
	@%p42 bra 	$L__BB0_83;
	mov.b32 	%r191, 2189031;
	st.local.u32 	[%rd21+20], %r191;
	mov.b32 	%r192, 1443;
	st.local.u32 	[%rd22+20], %r192;
	mov.b32 	%r193, 1517;
	st.local.u32 	[%rd23+20], %r193;
$L__BB0_83:
	ld.local.u32 	%r194, [%rd1+16];
	setp.ne.s32 	%p43, %r194, 1;
	@%p43 bra 	$L__BB0_85;
	mov.b32 	%r195, 2225808;
	st.local.u32 	[%rd21+16], %r195;
	mov.b32 	%r196, 1476;
	st.local.u32 	[%rd22+16], %r196;
	mov.b32 	%r197, 1508;
	st.local.u32 	[%rd23+16], %r197;
$L__BB0_85:
	ld.local.u32 	%r198, [%rd1+12];
	setp.ne.s32 	%p44, %r198, 1;
	@%p44 bra 	$L__BB0_87;
	mov.b32 	%r199, 2212644;
	st.local.u32 	[%rd21+12], %r199;
	mov.b32 	%r200, 1484;
	st.local.u32 	[%rd22+12], %r200;
	mov.b32 	%r201, 1491;
	st.local.u32 	[%rd23+12], %r201;
$L__BB0_87:
	ld.local.u32 	%r202, [%rd1+8];
	setp.ne.s32 	%p45, %r202, 1;
	@%p45 bra 	$L__BB0_89;
	mov.b32 	%r203, 1874284;
	st.local.u32 	[%rd21+8], %r203;
	mov.b32 	%r204, 1462;
	st.local.u32 	[%rd22+8], %r204;
	mov.b32 	%r205, 1282;
	st.local.u32 	[%rd23+8], %r205;
$L__BB0_89:
	ld.local.u32 	%r206, [%rd1+4];
	setp.ne.s32 	%p46, %r206, 1;
	@%p46 bra 	$L__BB0_91;
	mov.b32 	%r207, 1758155;
	st.local.u32 	[%rd21+4], %r207;
	mov.b32 	%r208, 1315;
	st.local.u32 	[%rd22+4], %r208;
	mov.b32 	%r209, 1337;
	st.local.u32 	[%rd23+4], %r209;
$L__BB0_91:
	ld.local.u32 	%r210, [%rd1];
	setp.ne.s32 	%p47, %r210, 1;
	@%p47 bra 	$L__BB0_93;
	mov.b32 	%r211, 1385104;
	st.local.u32 	[%rd21], %r211;
	mov.b32 	%r212, 1192;
	st.local.u32 	[%rd22], %r212;
	mov.b32 	%r213, 1162;
	st.local.u32 	[%rd23], %r213;
$L__BB0_93:
	mov.b32 	%r240, 0;
	mov.u32 	%r241, %r240;
	mov.u32 	%r242, %r240;
	mov.u32 	%r243, %r240;
$L__BB0_94:
	ld.local.u32 	%r215, [%rd21];
	add.s32 	%r243, %r215, %r243;
	ld.local.u32 	%r12, [%rd22];
	cvt.rn.f32.s32 	%f1, %r12;
	abs.f32 	%f2, %f1;
	setp.eq.s32 	%p48, %r12, 1;
	mov.f32 	%f165, 0f3F800000;
	@%p48 bra 	$L__BB0_99;
	setp.num.f32 	%p49, %f2, %f2;
	@%p49 bra 	$L__BB0_97;
	mov.f32 	%f71, 0f40000000;
	add.rn.f32 	%f165, %f1, %f71;
	bra.uni 	$L__BB0_99;
$L__BB0_97:
	setp.lt.f32 	%p50, %f2, 0f00800000;
	mul.f32 	%f16, %f2, 0f4B800000;
	selp.f32 	%f17, %f16, %f2, %p50;
	mov.b32 	%r216, %f17;
	add.s32 	%r217, %r216, -1060439283;
	and.b32  	%r218, %r217, -8388608;
	sub.s32 	%r219, %r216, %r218;
	mov.b32 	%f18, %r219;
	cvt.rn.f32.s32 	%f19, %r218;
	selp.f32 	%f20, 0fC1C00000, 0f00000000, %p50;
	fma.rn.f32 	%f21, %f19, 0f34000000, %f20;
	add.f32 	%f22, %f18, 0fBF800000;
	add.f32 	%f23, %f18, 0f3F800000;
	rcp.approx.ftz.f32 	%f24, %f23;
	add.f32 	%f25, %f22, %f22;
	mul.f32 	%f26, %f25, %f24;
	mul.f32 	%f27, %f26, %f26;
	neg.f32 	%f28, %f26;
	sub.f32 	%f29, %f22, %f26;
	add.f32 	%f30, %f29, %f29;
	fma.rn.f32 	%f31, %f28, %f22, %f30;
	mul.rn.f32 	%f32, %f24, %f31;
	fma.rn.f32 	%f33, %f27, 0f3A2C32E4, 0f3B52E7DB;
	fma.rn.f32 	%f34, %f33, %f27, 0f3C93BB73;
	fma.rn.f32 	%f35, %f34, %f27, 0f3DF6384F;
	mul.rn.f32 	%f36, %f35, %f27;
	fma.rn.f32 	%f37, %f26, 0f3FB8AA3B, %f21;
	mul.f32 	%f38, %f36, 0f40400000;
	sub.f32 	%f39, %f21, %f37;
	fma.rn.f32 	%f40, %f26, 0f3FB8AA3B, %f39;
	fma.rn.f32 	%f41, %f32, 0f3FB8AA3B, %f40;
	fma.rn.f32 	%f42, %f26, 0f32A55E34, %f41;
	fma.rn.f32 	%f43, %f38, %f32, %f42;
	fma.rn.f32 	%f44, %f36, %f26, %f43;
	add.rn.f32 	%f45, %f37, %f44;
	mov.f32 	%f46, 0f40000000;
	mul.rn.f32 	%f47, %f45, %f46;
	cvt.rni.f32.f32 	%f48, %f47;
	sub.f32 	%f49, %f47, %f48;
	neg.f32 	%f50, %f47;
	fma.rn.f32 	%f51, %f45, 0f40000000, %f50;
	neg.f32 	%f52, %f37;
	add.rn.f32 	%f53, %f45, %f52;
	neg.f32 	%f54, %f53;
	add.rn.f32 	%f55, %f44, %f54;
	fma.rn.f32 	%f56, %f55, 0f40000000, %f51;
	add.f32 	%f57, %f49, %f56;
	setp.gt.f32 	%p51, %f48, 0f00000000;
	selp.b32 	%r220, 0, -2097152000, %p51;
	setp.ne.s32 	%p52, %r12, 0;
	setp.neu.f32 	%p53, %f2, 0f7F800000;
	setp.lt.f32 	%p54, %f47, 0f00000000;
	selp.f32 	%f58, 0f00000000, 0f7F800000, %p54;
	abs.f32 	%f59, %f47;
	setp.gt.f32 	%p55, %f59, 0f43180000;
	cvt.rzi.s32.f32 	%r221, %f48;
	shl.b32 	%r222, %r221, 23;
	sub.s32 	%r223, %r222, %r220;
	mov.b32 	%f60, %r223;
	add.s32 	%r224, %r220, 2130706432;
	mov.b32 	%f61, %r224;
	fma.rn.f32 	%f62, %f57, 0f391FCB8E, 0f3AAF85ED;
	fma.rn.f32 	%f63, %f62, %f57, 0f3C1D9856;
	fma.rn.f32 	%f64, %f63, %f57, 0f3D6357BB;
	fma.rn.f32 	%f65, %f64, %f57, 0f3E75FDEC;
	fma.rn.f32 	%f66, %f65, %f57, 0f3F317218;
	fma.rn.f32 	%f67, %f66, %f57, 0f3F800000;
	mul.f32 	%f68, %f67, %f61;
	mul.f32 	%f69, %f68, %f60;
	selp.f32 	%f165, %f58, %f69, %p55;
	and.pred  	%p56, %p52, %p53;
	@%p56 bra 	$L__BB0_99;
	add.f32 	%f70, %f1, %f1;
	mov.b32 	%r225, %f70;
	and.b32  	%r226, %r225, 2147483647;
	mov.b32 	%f165, %r226;
$L__BB0_99:
	cvt.rn.f32.s32 	%f73, %r242;
	add.f32 	%f74, %f165, %f73;
	cvt.rzi.s32.f32 	%r242, %f74;
	ld.local.u32 	%r14, [%rd23];
	cvt.rn.f32.s32 	%f7, %r14;
	abs.f32 	%f8, %f7;
	setp.eq.s32 	%p57, %r14, 1;
	mov.f32 	%f166, 0f3F800000;
	@%p57 bra 	$L__BB0_104;
	setp.num.f32 	%p58, %f8, %f8;
	@%p58 bra 	$L__BB0_102;
	mov.f32 	%f130, 0f40000000;
	add.rn.f32 	%f166, %f7, %f130;
	bra.uni 	$L__BB0_104;
$L__BB0_102:
	setp.lt.f32 	%p59, %f8, 0f00800000;
	mul.f32 	%f75, %f8, 0f4B800000;
	selp.f32 	%f76, %f75, %f8, %p59;
	mov.b32 	%r227, %f76;
	add.s32 	%r228, %r227, -1060439283;
	and.b32  	%r229, %r228, -8388608;
	sub.s32 	%r230, %r227, %r229;
	mov.b32 	%f77, %r230;
	cvt.rn.f32.s32 	%f78, %r229;
	selp.f32 	%f79, 0fC1C00000, 0f00000000, %p59;
	fma.rn.f32 	%f80, %f78, 0f34000000, %f79;
	add.f32 	%f81, %f77, 0fBF800000;
	add.f32 	%f82, %f77, 0f3F800000;
	rcp.approx.ftz.f32 	%f83, %f82;
	add.f32 	%f84, %f81, %f81;
	mul.f32 	%f85, %f84, %f83;
	mul.f32 	%f86, %f85, %f85;
	neg.f32 	%f87, %f85;
	sub.f32 	%f88, %f81, %f85;
	add.f32 	%f89, %f88, %f88;
	fma.rn.f32 	%f90, %f87, %f81, %f89;
	mul.rn.f32 	%f91, %f83, %f90;
	fma.rn.f32 	%f92, %f86, 0f3A2C32E4, 0f3B52E7DB;
	fma.rn.f32 	%f93, %f92, %f86, 0f3C93BB73;
	fma.rn.f32 	%f94, %f93, %f86, 0f3DF6384F;
	mul.rn.f32 	%f95, %f94, %f86;
	fma.rn.f32 	%f96, %f85, 0f3FB8AA3B, %f80;
	mul.f32 	%f97, %f95, 0f40400000;
	sub.f32 	%f98, %f80, %f96;
	fma.rn.f32 	%f99, %f85, 0f3FB8AA3B, %f98;
	fma.rn.f32 	%f100, %f91, 0f3FB8AA3B, %f99;
	fma.rn.f32 	%f101, %f85, 0f32A55E34, %f100;
	fma.rn.f32 	%f102, %f97, %f91, %f101;
	fma.rn.f32 	%f103, %f95, %f85, %f102;
	add.rn.f32 	%f104, %f96, %f103;
	mov.f32 	%f105, 0f40000000;
	mul.rn.f32 	%f106, %f104, %f105;
	cvt.rni.f32.f32 	%f107, %f106;
	sub.f32 	%f108, %f106, %f107;
	neg.f32 	%f109, %f106;
	fma.rn.f32 	%f110, %f104, 0f40000000, %f109;
	neg.f32 	%f111, %f96;
	add.rn.f32 	%f112, %f104, %f111;
	neg.f32 	%f113, %f112;
	add.rn.f32 	%f114, %f103, %f113;
	fma.rn.f32 	%f115, %f114, 0f40000000, %f110;
	add.f32 	%f116, %f108, %f115;
	setp.gt.f32 	%p60, %f107, 0f00000000;
	selp.b32 	%r231, 0, -2097152000, %p60;
	setp.ne.s32 	%p61, %r14, 0;
	setp.neu.f32 	%p62, %f8, 0f7F800000;
	setp.lt.f32 	%p63, %f106, 0f00000000;
	selp.f32 	%f117, 0f00000000, 0f7F800000, %p63;
	abs.f32 	%f118, %f106;
	setp.gt.f32 	%p64, %f118, 0f43180000;
	cvt.rzi.s32.f32 	%r232, %f107;
	shl.b32 	%r233, %r232, 23;
	sub.s32 	%r234, %r233, %r231;
	mov.b32 	%f119, %r234;
	add.s32 	%r235, %r231, 2130706432;
	mov.b32 	%f120, %r235;
	fma.rn.f32 	%f121, %f116, 0f391FCB8E, 0f3AAF85ED;
	fma.rn.f32 	%f122, %f121, %f116, 0f3C1D9856;
	fma.rn.f32 	%f123, %f122, %f116, 0f3D6357BB;
	fma.rn.f32 	%f124, %f123, %f116, 0f3E75FDEC;
	fma.rn.f32 	%f125, %f124, %f116, 0f3F317218;
	fma.rn.f32 	%f126, %f125, %f116, 0f3F800000;
	mul.f32 	%f127, %f126, %f120;
	mul.f32 	%f128, %f127, %f119;
	selp.f32 	%f166, %f117, %f128, %p64;
	and.pred  	%p65, %p61, %p62;
	@%p65 bra 	$L__BB0_104;
	add.f32 	%f129, %f7, %f7;
	mov.b32 	%r236, %f129;
	and.b32  	%r237, %r236, 2147483647;
	mov.b32 	%f166, %r237;
$L__BB0_104:
	cvt.rn.f32.s32 	%f131, %r241;
	add.f32 	%f132, %f166, %f131;
	cvt.rzi.s32.f32 	%r241, %f132;
	add.s32 	%r240, %r240, 1;
	add.s64 	%rd23, %rd23, 4;
	add.s64 	%rd22, %rd22, 4;
	add.s64 	%rd21, %rd21, 4;
	setp.ne.s32 	%p66, %r240, 45;
	@%p66 bra 	$L__BB0_94;
	cvt.rn.f32.s32 	%f133, %r242;
	sqrt.rn.f32 	%f134, %f133;
	cvt.rn.f32.s32 	%f135, %r241;
	sqrt.rn.f32 	%f136, %f135;
	mul.f32 	%f137, %f134, %f136;
	cvt.rn.f32.s32 	%f138, %r243;
	div.rn.f32 	%f139, %f138, %f137;
	abs.f32 	%f140, %f139;
	fma.rn.f32 	%f141, %f140, 0fBF000000, 0f3F000000;
	rsqrt.approx.ftz.f32 	%f142, %f141;
	mul.f32 	%f143, %f142, %f141;
	mul.f32 	%f144, %f142, 0fBF000000;
	fma.rn.f32 	%f145, %f143, %f144, 0f3F000000;
	fma.rn.f32 	%f146, %f143, %f145, %f143;
	setp.eq.f32 	%p67, %f140, 0f3F800000;
	selp.f32 	%f147, 0f00000000, %f146, %p67;
	setp.gt.f32 	%p68, %f140, 0f3F0F5C29;
	selp.f32 	%f148, %f147, %f140, %p68;
	copysign.f32 	%f149, %f139, %f148;
	mul.f32 	%f150, %f149, %f149;
	fma.rn.f32 	%f151, %f150, 0f3D10ECEF, 0f3C8B1ABB;
	fma.rn.f32 	%f152, %f151, %f150, 0f3CFC028C;
	fma.rn.f32 	%f153, %f152, %f150, 0f3D372139;
	fma.rn.f32 	%f154, %f153, %f150, 0f3D9993DB;
	fma.rn.f32 	%f155, %f154, %f150, 0f3E2AAAC6;
	mul.f32 	%f156, %f150, %f155;
	fma.rn.f32 	%f157, %f156, %f149, %f149;
	neg.f32 	%f158, %f157;
	selp.f32 	%f159, %f157, %f158, %p68;
	fma.rn.f32 	%f160, 0f3F6EE581, 0f3FD774EB, %f159;
	setp.gt.f32 	%p69, %f139, 0f3F0F5C29;
	selp.f32 	%f161, %f157, %f160, %p69;
	add.f32 	%f162, %f161, %f161;
	selp.f32 	%f163, %f162, %f161, %p68;
	setp.num.f32 	%p70, %f163, %f163;
	selp.f32 	%f164, %f163, 0fC0000000, %p70;
	cvta.to.global.u64 	%rd18, %rd11;
	mul.wide.s32 	%rd19, %r1, 4;
	add.s64 	%rd20, %rd18, %rd19;
	st.global.f32 	[%rd20], %f164;
	ret;

}
	// .globl	_ZN3cub18CUB_300001_SM_10006detail11EmptyKernelIvEEvv
.visible .entry _ZN3cub18CUB_300001_SM_10006detail11EmptyKernelIvEEvv()
{


	ret;

}


// ===== COMPILED SASS (sm_100) =====

	.target	sm_100

	.elftype	@"ET_EXEC"


//--------------------- .note.nv.tkinfo           --------------------------
	.section	.note.nv.tkinfo,"",@"SHT_NOTE"
	.sectionflags	@"SHF_NOTE_NV_TKINFO"
	.tkinfo
        /*0018*/ 	.word	0x00000002
        /*0030*/ 	.string	""
        /*0030*/ 	.string	"ptxas"
        /*0030*/ 	.string	"Cuda compilation tools, release 13.0, V13.0.88"
        /*0030*/ 	.string	"Build cuda_13.0.r13.0/compiler.36424714_0"
        /*0030*/ 	.string	"-arch sm_100 -m 64 "



//--------------------- .note.nv.cuinfo           --------------------------
	.section	.note.nv.cuinfo,"",@"SHT_NOTE"
	.sectionflags	@"SHF_NOTE_NV_CUINFO"
        /*0018*/ 	.short	0x0002
        /*001a*/ 	.short	0x0064
        /*001c*/ 	.short	0x0082
	.zero		2


//--------------------- .nv.info                  --------------------------
	.section	.nv.info,"",@"SHT_CUDA_INFO"
	.align	4


	//----- nvinfo : EIATTR_REGCOUNT
	.align		4
        /*0000*/ 	.byte	0x04, 0x2f
        /*0002*/ 	.short	(.L_46 - .L_45)
	.align		4
.L_45:
        /*0004*/ 	.word	index@(_Z6kernelPfxf)
        /*0008*/ 	.word	0x00000017


	//----- nvinfo : EIATTR_FRAME_SIZE
	.align		4
.L_46:
        /*000c*/ 	.byte	0x04, 0x11
        /*000e*/ 	.short	(.L_48 - .L_47)
	.align		4
.L_47:
        /*0010*/ 	.word	index@($__internal_1_$__cuda_sm3x_div_rn_noftz_f32_slowpath)
        /*0014*/ 	.word	0x000002d0


	//----- nvinfo : EIATTR_FRAME_SIZE
	.align		4
.L_48:
        /*0018*/ 	.byte	0x04, 0x11
        /*001a*/ 	.short	(.L_50 - .L_49)
	.align		4
.L_49:
        /*001c*/ 	.word	index@($__internal_0_$__cuda_sm20_sqrt_rn_f32_slowpath)
        /*0020*/ 	.word	0x000002d0


	//----- nvinfo : EIATTR_FRAME_SIZE
	.align		4
.L_50:
        /*0024*/ 	.byte	0x04, 0x11
        /*0026*/ 	.short	(.L_52 - .L_51)
	.align		4
.L_51:
        /*0028*/ 	.word	index@(_Z6kernelPfxf)
        /*002c*/ 	.word	0x000002d0


	//----- nvinfo : EIATTR_REGCOUNT
	.align		4
.L_52:
        /*0030*/ 	.byte	0x04, 0x2f
        /*0032*/ 	.short	(.L_54 - .L_53)
	.align		4
.L_53:
        /*0034*/ 	.word	index@(_ZN3cub18CUB_300001_SM_10006detail11EmptyKernelIvEEvv)
        /*0038*/ 	.word	0x00000004


	//----- nvinfo : EIATTR_FRAME_SIZE
	.align		4
.L_54:
        /*003c*/ 	.byte	0x04, 0x11
        /*003e*/ 	.short	(.L_56 - .L_55)
	.align		4
.L_55:
        /*0040*/ 	.word	index@(_ZN3cub18CUB_300001_SM_10006detail11EmptyKernelIvEEvv)
        /*0044*/ 	.word	0x00000000


	//----- nvinfo : EIATTR_MIN_STACK_SIZE
	.align		4
.L_56:
        /*0048*/ 	.byte	0x04, 0x12
        /*004a*/ 	.short	(.L_58 - .L_57)
	.align		4
.L_57:
        /*004c*/ 	.word	index@(_ZN3cub18CUB_300001_SM_10006detail11EmptyKernelIvEEvv)
        /*0050*/ 	.word	0x00000000


	//----- nvinfo : EIATTR_MIN_STACK_SIZE
	.align		4
.L_58:
        /*0054*/ 	.byte	0x04, 0x12
        /*0056*/ 	.short	(.L_60 - .L_59)
	.align		4
.L_59:
        /*0058*/ 	.word	index@(_Z6kernelPfxf)
        /*005c*/ 	.word	0x000002d0
.L_60:


//--------------------- .nv.compat                --------------------------
	.section	.nv.compat,"",@"SHT_CUDA_COMPAT_INFO"
	.align	4
        /*0000*/ 	.byte	0x02, 0x09, 0x00, 0x00, 0x02, 0x02, 0x01, 0x00, 0x02, 0x05, 0x05, 0x00, 0x03, 0x07, 0x01, 0x01
        /*0010*/ 	.byte	0x02, 0x03, 0x00, 0x00, 0x02, 0x06, 0x01, 0x00, 0x04, 0x0b, 0x08, 0x00, 0x01, 0x00, 0x00, 0x00
        /*0020*/ 	.byte	0x00, 0x00, 0x00, 0x00


//--------------------- .nv.info._ZN3cub18CUB_300001_SM_10006detail11EmptyKernelIvEEvv --------------------------
	.section	.nv.info._ZN3cub18CUB_300001_SM_10006detail11EmptyKernelIvEEvv,"",@"SHT_CUDA_INFO"
	.sectionflags	@""
	.align	4


	//----- nvinfo : EIATTR_CUDA_API_VERSION
	.align		4
        /*0000*/ 	.byte	0x04, 0x37
        /*0002*/ 	.short	(.L_62 - .L_61)
.L_61:
        /*0004*/ 	.word	0x00000082


	//----- nvinfo : EIATTR_SPARSE_MMA_MASK
	.align		4
.L_62:
        /*0008*/ 	.byte	0x03, 0x50
        /*000a*/ 	.short	0x0000


	//----- nvinfo : EIATTR_MAXREG_COUNT
	.align		4
        /*000c*/ 	.byte	0x03, 0x1b
        /*000e*/ 	.short	0x00ff


	//----- nvinfo : EIATTR_MERCURY_ISA_VERSION
	.align		4
        /*0010*/ 	.byte	0x03, 0x5f
        /*0012*/ 	.short	0x0101


	//----- nvinfo : EIATTR_VRC_CTA_INIT_COUNT
	.align		4
        /*0014*/ 	.byte	0x02, 0x4a
	.zero		1
	.zero		1


	//----- nvinfo : EIATTR_EXIT_INSTR_OFFSETS
	.align		4
        /*0018*/ 	.byte	0x04, 0x1c
        /*001a*/ 	.short	(.L_64 - .L_63)


	//   ....[0]....
.L_63:
        /*001c*/ 	.word	0x00000010


	//----- nvinfo : EIATTR_SW_WAR
	.align		4
.L_64:
        /*0020*/ 	.byte	0x04, 0x36
        /*0022*/ 	.short	(.L_66 - .L_65)
.L_65:
        /*0024*/ 	.word	0x00000008
.L_66:


//--------------------- .nv.info._Z6kernelPfxf    --------------------------
	.section	.nv.info._Z6kernelPfxf,"",@"SHT_CUDA_INFO"
	.sectionflags	@""
	.align	4


	//----- nvinfo : EIATTR_CUDA_API_VERSION
	.align		4
        /*0000*/ 	.byte	0x04, 0x37
        /*0002*/ 	.short	(.L_68 - .L_67)
.L_67:
        /*0004*/ 	.word	0x00000082


	//----- nvinfo : EIATTR_KPARAM_INFO
	.align		4
.L_68:
        /*0008*/ 	.byte	0x04, 0x17
        /*000a*/ 	.short	(.L_70 - .L_69)
.L_69:
        /*000c*/ 	.word	0x00000000
        /*0010*/ 	.short	0x0002
        /*0012*/ 	.short	0x0010
        /*0014*/ 	.byte	0x00, 0xf0, 0x11, 0x00


	//----- nvinfo : EIATTR_KPARAM_INFO
	.align		4
.L_70:
        /*0018*/ 	.byte	0x04, 0x17
        /*001a*/ 	.short	(.L_72 - .L_71)
.L_71:
        /*001c*/ 	.word	0x00000000
        /*0020*/ 	.short	0x0001
        /*0022*/ 	.short	0x0008
        /*0024*/ 	.byte	0x00, 0xf0, 0x21, 0x00


	//----- nvinfo : EIATTR_KPARAM_INFO
	.align		4
.L_72:
        /*0028*/ 	.byte	0x04, 0x17
        /*002a*/ 	.short	(.L_74 - .L_73)
.L_73:
        /*002c*/ 	.word	0x00000000
        /*0030*/ 	.short	0x0000
        /*0032*/ 	.short	0x0000
        /*0034*/ 	.byte	0x00, 0xf5, 0x21, 0x00


	//----- nvinfo : EIATTR_SPARSE_MMA_MASK
	.align		4
.L_74:
        /*0038*/ 	.byte	0x03, 0x50
        /*003a*/ 	.short	0x0000


	//----- nvinfo : EIATTR_MAXREG_COUNT
	.align		4
        /*003c*/ 	.byte	0x03, 0x1b
        /*003e*/ 	.short	0x00ff


	//----- nvinfo : EIATTR_MERCURY_ISA_VERSION
	.align		4
        /*0040*/ 	.byte	0x03, 0x5f
        /*0042*/ 	.short	0x0101


	//----- nvinfo : EIATTR_VRC_CTA_INIT_COUNT
	.align		4
        /*0044*/ 	.byte	0x02, 0x4a
	.zero		1
	.zero		1


	//----- nvinfo : EIATTR_EXIT_INSTR_OFFSETS
	.align		4
        /*0048*/ 	.byte	0x04, 0x1c
        /*004a*/ 	.short	(.L_76 - .L_75)


	//   ....[0]....
.L_75:
        /*004c*/ 	.word	0x00003310


	//----- nvinfo : EIATTR_CRS_STACK_SIZE
	.align		4
.L_76:
        /*0050*/ 	.byte	0x04, 0x1e
        /*0052*/ 	.short	(.L_78 - .L_77)
.L_77:
        /*0054*/ 	.word	0x00000000


	//----- nvinfo : EIATTR_CBANK_PARAM_SIZE
	.align		4
.L_78:
        /*0058*/ 	.byte	0x03, 0x19
        /*005a*/ 	.short	0x0014


	//----- nvinfo : EIATTR_PARAM_CBANK
	.align		4
        /*005c*/ 	.byte	0x04, 0x0a
        /*005e*/ 	.short	(.L_80 - .L_79)
	.align		4
.L_79:
        /*0060*/ 	.word	index@(.nv.constant0._Z6kernelPfxf)
        /*0064*/ 	.short	0x0380
        /*0066*/ 	.short	0x0014


	//----- nvinfo : EIATTR_SW_WAR
	.align		4
.L_80:
        /*0068*/ 	.byte	0x04, 0x36
        /*006a*/ 	.short	(.L_82 - .L_81)
.L_81:
        /*006c*/ 	.word	0x00000008
.L_82:


//--------------------- .nv.callgraph             --------------------------
	.section	.nv.callgraph,"",@"SHT_CUDA_CALLGRAPH"
	.align	4
	.sectionentsize	8
	.align		4
        /*0000*/ 	.word	0x00000000
	.align		4
        /*0004*/ 	.word	0xffffffff
	.align		4
        /*0008*/ 	.word	0x00000000
	.align		4
        /*000c*/ 	.word	0xfffffffe
	.align		4
        /*0010*/ 	.word	0x00000000
	.align		4
        /*0014*/ 	.word	0xfffffffd
	.align		4
        /*0018*/ 	.word	0x00000000
	.align		4
        /*001c*/ 	.word	0xfffffffc


//--------------------- .nv.constant4             --------------------------
	.section	.nv.constant4,"a",@progbits
	.align	8
	.align		8
.nv.constant4:
        /*0000*/ 	.dword	_ZN34_INTERNAL_ef9fdab0_4_k_cu_fd8986cb4cuda3std3__45__cpo5beginE
	.align		8
        /*0008*/ 	.dword	_ZN34_INTERNAL_ef9fdab0_4_k_cu_fd8986cb4cuda3std3__45__cpo3endE
	.align		8
        /*0010*/ 	.dword	_ZN34_INTERNAL_ef9fdab0_4_k_cu_fd8986cb4cuda3std3__45__cpo6cbeginE
	.align		8
        /*0018*/ 	.dword	_ZN34_INTERNAL_ef9fdab0_4_k_cu_fd8986cb4cuda3std3__45__cpo4cendE
	.align		8
        /*0020*/ 	.dword	_ZN34_INTERNAL_ef9fdab0_4_k_cu_fd8986cb4cuda3std3__45__cpo6rbeginE
	.align		8
        /*0028*/ 	.dword	_ZN34_INTERNAL_ef9fdab0_4_k_cu_fd8986cb4cuda3std3__45__cpo4rendE
	.align		8
        /*0030*/ 	.dword	_ZN34_INTERNAL_ef9fdab0_4_k_cu_fd8986cb4cuda3std3__45__cpo7crbeginE
	.align		8
        /*0038*/ 	.dword	_ZN34_INTERNAL_ef9fdab0_4_k_cu_fd8986cb4cuda3std3__45__cpo5crendE
	.align		8
        /*0040*/ 	.dword	_ZN34_INTERNAL_ef9fdab0_4_k_cu_fd8986cb4cuda3std3__436_GLOBAL__N__ef9fdab0_4_k_cu_fd8986cb6ignoreE
	.align		8
        /*0048*/ 	.dword	_ZN34_INTERNAL_ef9fdab0_4_k_cu_fd8986cb4cuda3std3__419piecewise_constructE
	.align		8
        /*0050*/ 	.dword	_ZN34_INTERNAL_ef9fdab0_4_k_cu_fd8986cb4cuda3std3__48in_placeE
	.align		8
        /*0058*/ 	.dword	_ZN34_INTERNAL_ef9fdab0_4_k_cu_fd8986cb4cuda3std3__420unreachable_sentinelE
	.align		8
        /*0060*/ 	.dword	_ZN34_INTERNAL_ef9fdab0_4_k_cu_fd8986cb4cuda3std3__47nulloptE
	.align		8
        /*0068*/ 	.dword	_ZN34_INTERNAL_ef9fdab0_4_k_cu_fd8986cb4cuda3std3__48unexpectE
	.align		8
        /*0070*/ 	.dword	_ZN34_INTERNAL_ef9fdab0_4_k_cu_fd8986cb4cuda3std6ranges3__45__cpo4swapE
	.align		8
        /*0078*/ 	.dword	_ZN34_INTERNAL_ef9fdab0_4_k_cu_fd8986cb4cuda3std6ranges3__45__cpo9iter_moveE
	.align		8
        /*0080*/ 	.dword	_ZN34_INTERNAL_ef9fdab0_4_k_cu_fd8986cb4cuda3std6ranges3__45__cpo5beginE
	.align		8
        /*0088*/ 	.dword	_ZN34_INTERNAL_ef9fdab0_4_k_cu_fd8986cb4cuda3std6ranges3__45__cpo3endE
	.align		8
        /*0090*/ 	.dword	_ZN34_INTERNAL_ef9fdab0_4_k_cu_fd8986cb4cuda3std6ranges3__45__cpo6cbeginE
	.align		8
        /*0098*/ 	.dword	_ZN34_INTERNAL_ef9fdab0_4_k_cu_fd8986cb4cuda3std6ranges3__45__cpo4cendE
	.align		8
        /*00a0*/ 	.dword	_ZN34_INTERNAL_ef9fdab0_4_k_cu_fd8986cb4cuda3std6ranges3__45__cpo7advanceE
	.align		8
        /*00a8*/ 	.dword	_ZN34_INTERNAL_ef9fdab0_4_k_cu_fd8986cb4cuda3std6ranges3__45__cpo9iter_swapE
	.align		8
        /*00b0*/ 	.dword	_ZN34_INTERNAL_ef9fdab0_4_k_cu_fd8986cb4cuda3std6ranges3__45__cpo4nextE
	.align		8
        /*00b8*/ 	.dword	_ZN34_INTERNAL_ef9fdab0_4_k_cu_fd8986cb4cuda3std6ranges3__45__cpo4prevE
	.align		8
        /*00c0*/ 	.dword	_ZN34_INTERNAL_ef9fdab0_4_k_cu_fd8986cb4cuda3std6ranges3__45__cpo4dataE
	.align		8
        /*00c8*/ 	.dword	_ZN34_INTERNAL_ef9fdab0_4_k_cu_fd8986cb4cuda3std6ranges3__45__cpo5cdataE
	.align		8
        /*00d0*/ 	.dword	_ZN34_INTERNAL_ef9fdab0_4_k_cu_fd8986cb4cuda3std6ranges3__45__cpo4sizeE
	.align		8
        /*00d8*/ 	.dword	_ZN34_INTERNAL_ef9fdab0_4_k_cu_fd8986cb4cuda3std6ranges3__45__cpo5ssizeE
	.align		8
        /*00e0*/ 	.dword	_ZN34_INTERNAL_ef9fdab0_4_k_cu_fd8986cb4cuda3std6ranges3__45__cpo8distanceE
	.align		8
        /*00e8*/ 	.dword	_ZN34_INTERNAL_ef9fdab0_4_k_cu_fd8986cb6thrust24THRUST_300001_SM_1000_NS8cuda_cub3parE
	.align		8
        /*00f0*/ 	.dword	_ZN34_INTERNAL_ef9fdab0_4_k_cu_fd8986cb6thrust24THRUST_300001_SM_1000_NS8cuda_cub10par_nosyncE
	.align		8
        /*00f8*/ 	.dword	_ZN34_INTERNAL_ef9fdab0_4_k_cu_fd8986cb6thrust24THRUST_300001_SM_1000_NS6system6detail10sequential3seqE
	.align		8
        /*0100*/ 	.dword	_ZN34_INTERNAL_ef9fdab0_4_k_cu_fd8986cb6thrust24THRUST_300001_SM_1000_NS6system3cpp3parE
	.align		8
        /*0108*/ 	.dword	_ZN34_INTERNAL_ef9fdab0_4_k_cu_fd8986cb6thrust24THRUST_300001_SM_1000_NS12placeholders2_1E
	.align		8
        /*0110*/ 	.dword	_ZN34_INTERNAL_ef9fdab0_4_k_cu_fd8986cb6thrust24THRUST_300001_SM_1000_NS12placeholders2_2E
	.align		8
        /*0118*/ 	.dword	_ZN34_INTERNAL_ef9fdab0_4_k_cu_fd8986cb6thrust24THRUST_300001_SM_1000_NS12placeholders2_3E
	.align		8
        /*0120*/ 	.dword	_ZN34_INTERNAL_ef9fdab0_4_k_cu_fd8986cb6thrust24THRUST_300001_SM_1000_NS12placeholders2_4E
	.align		8
        /*0128*/ 	.dword	_ZN34_INTERNAL_ef9fdab0_4_k_cu_fd8986cb6thrust24THRUST_300001_SM_1000_NS12placeholders2_5E
	.align		8
        /*0130*/ 	.dword	_ZN34_INTERNAL_ef9fdab0_4_k_cu_fd8986cb6thrust24THRUST_300001_SM_1000_NS12placeholders2_6E
	.align		8
        /*0138*/ 	.dword	_ZN34_INTERNAL_ef9fdab0_4_k_cu_fd8986cb6thrust24THRUST_300001_SM_1000_NS12placeholders2_7E
	.align		8
        /*0140*/ 	.dword	_ZN34_INTERNAL_ef9fdab0_4_k_cu_fd8986cb6thrust24THRUST_300001_SM_1000_NS12placeholders2_8E
	.align		8
        /*0148*/ 	.dword	_ZN34_INTERNAL_ef9fdab0_4_k_cu_fd8986cb6thrust24THRUST_300001_SM_1000_NS12placeholders2_9E
	.align		8
        /*0150*/ 	.dword	_ZN34_INTERNAL_ef9fdab0_4_k_cu_fd8986cb6thrust24THRUST_300001_SM_1000_NS12placeholders3_10E
	.align		8
        /*0158*/ 	.dword	_ZN34_INTERNAL_ef9fdab0_4_k_cu_fd8986cb6thrust24THRUST_300001_SM_1000_NS3seqE
	.align		8
        /*0160*/ 	.dword	_ZN34_INTERNAL_ef9fdab0_4_k_cu_fd8986cb6thrust24THRUST_300001_SM_1000_NS6deviceE


//--------------------- .text._ZN3cub18CUB_300001_SM_10006detail11EmptyKernelIvEEvv --------------------------
	.section	.text._ZN3cub18CUB_300001_SM_10006detail11EmptyKernelIvEEvv,"ax",@progbits
	.align	128
        .global         _ZN3cub18CUB_300001_SM_10006detail11EmptyKernelIvEEvv
        .type           _ZN3cub18CUB_300001_SM_10006detail11EmptyKernelIvEEvv,@function
        .size           _ZN3cub18CUB_300001_SM_10006detail11EmptyKernelIvEEvv,(.L_x_34 - _ZN3cub18CUB_300001_SM_10006detail11EmptyKernelIvEEvv)
        .other          _ZN3cub18CUB_300001_SM_10006detail11EmptyKernelIvEEvv,@"STO_CUDA_ENTRY STV_DEFAULT"
_ZN3cub18CUB_300001_SM_10006detail11EmptyKernelIvEEvv:
.text._ZN3cub18CUB_300001_SM_10006detail11EmptyKernelIvEEvv:
[----:B------:R-:W-:Y:S01]  /*0000*/  LDC R1, c[0x0][0x37c] ;  /* 0x0000df00ff017b82 */ /* 0x000fe20000000800 */
[----:B------:R-:W-:Y:S05]  /*0010*/  EXIT ;  /* 0x000000000000794d */ /* 0x000fea0003800000 */
.L_x_0:
[----:B------:R-:W-:-:S00]  /*0020*/  BRA `(.L_x_0) ;  /* 0xfffffffc00fc7947 */ /* 0x000fc0000383ffff */
[----:B------:R-:W-:-:S00]  /*0030*/  NOP ;  /* 0x0000000000007918 */ /* 0x000fc00000000000 */
        /* <DEDUP_REMOVED lines=12> */
.L_x_34:


//--------------------- .text._Z6kernelPfxf       --------------------------
	.section	.text._Z6kernelPfxf,"ax",@progbits
	.align	128
        .global         _Z6kernelPfxf
        .type           _Z6kernelPfxf,@function
        .size           _Z6kernelPfxf,(.L_x_33 - _Z6kernelPfxf)
        .other          _Z6kernelPfxf,@"STO_CUDA_ENTRY STV_DEFAULT"
_Z6kernelPfxf:
.text._Z6kernelPfxf:
[----:B------:R-:W0:Y:S01]  /*0000*/  LDC R1, c[0x0][0x37c] ;  /* 0x0000df00ff017b82 */ /* 0x000e220000000800 */
[----:B------:R-:W1:Y:S07]  /*0010*/  S2R R3, SR_TID.X ;  /* 0x0000000000037919 */ /* 0x000e6e0000002100 */
[----:B------:R-:W1:Y:S01]  /*0020*/  S2UR UR4, SR_CTAID.X ;  /* 0x00000000000479c3 */ /* 0x000e620000002500 */
[----:B0-----:R-:W-:Y:S01]  /*0030*/  VIADD R1, R1, 0xfffffd30 ;  /* 0xfffffd3001017836 */ /* 0x001fe20000000000 */
[----:B------:R-:W-:Y:S01]  /*0040*/  BSSY.RECONVERGENT B0, `(.L_x_1) ;  /* 0x00000db000007945 */ /* 0x000fe20003800200 */
[----:B------:R-:W0:Y:S02]  /*0050*/  S2R R5, SR_TID.Y ;  /* 0x0000000000057919 */ /* 0x000e240000002200 */
[----:B------:R-:W-:Y:S01]  /*0060*/  VIADD R4, R1, 0x21c ;  /* 0x0000021c01047836 */ /* 0x000fe20000000000 */
[----:B------:R2:W-:Y:S02]  /*0070*/  STL [R1+0xb4], RZ ;  /* 0x0000b4ff01007387 */ /* 0x0005e40000100800 */
[----:B------:R-:W1:Y:S02]  /*0080*/  LDC R2, c[0x0][0x360] ;  /* 0x0000d800ff027b82 */ /* 0x000e640000000800 */
[----:B------:R2:W-:Y:S04]  /*0090*/  STL [R1+0x168], RZ ;  /* 0x000168ff01007387 */ /* 0x0005e80000100800 */
[----:B------:R2:W-:Y:S02]  /*00a0*/  STL [R1+0x21c], RZ ;  /* 0x00021cff01007387 */ /* 0x0005e40000100800 */
[----:B------:R-:W0:Y:S02]  /*00b0*/  S2UR UR5, SR_CTAID.Y ;  /* 0x00000000000579c3 */ /* 0x000e240000002600 */
[----:B------:R2:W-:Y:S04]  /*00c0*/  STL [R1], RZ ;  /* 0x000000ff01007387 */ /* 0x0005e80000100800 */
[----:B------:R2:W-:Y:S02]  /*00d0*/  STL [R1+0xb8], RZ ;  /* 0x0000b8ff01007387 */ /* 0x0005e40000100800 */
[----:B------:R-:W0:Y:S02]  /*00e0*/  LDC R0, c[0x0][0x364] ;  /* 0x0000d900ff007b82 */ /* 0x000e240000000800 */
[----:B------:R2:W-:Y:S04]  /*00f0*/  STL [R1+0x16c], RZ ;  /* 0x00016cff01007387 */ /* 0x0005e80000100800 */
[----:B------:R2:W-:Y:S01]  /*0100*/  STL [R1+0x220], RZ ;  /* 0x000220ff01007387 */ /* 0x0005e20000100800 */
[----:B-1----:R-:W-:Y:S01]  /*0110*/  IMAD R2, R2, UR4, R3 ;  /* 0x0000000402027c24 */ /* 0x002fe2000f8e0203 */
[----:B------:R-:W1:Y:S02]  /*0120*/  LDCU UR4, c[0x0][0x388] ;  /* 0x00007100ff0477ac */ /* 0x000e640008000800 */
[----:B------:R2:W-:Y:S04]  /*0130*/  STL [R1+0x4], RZ ;  /* 0x000004ff01007387 */ /* 0x0005e80000100800 */
[----:B------:R2:W-:Y:S04]  /*0140*/  STL [R1+0xbc], RZ ;  /* 0x0000bcff01007387 */ /* 0x0005e80000100800 */
[----:B------:R2:W-:Y:S04]  /*0150*/  STL [R1+0x170], RZ ;  /* 0x000170ff01007387 */ /* 0x0005e80000100800 */
[----:B------:R2:W-:Y:S01]  /*0160*/  STL [R1+0x224], RZ ;  /* 0x000224ff01007387 */ /* 0x0005e20000100800 */
[----:B0-----:R-:W-:-:S02]  /*0170*/  IMAD R3, R0, UR5, R5 ;  /* 0x0000000500037c24 */ /* 0x001fc4000f8e0205 */
[----:B------:R-:W0:Y:S01]  /*0180*/  LDC R0, c[0x0][0x390] ;  /* 0x0000e400ff007b82 */ /* 0x000e220000000800 */
[----:B------:R2:W-:Y:S04]  /*0190*/  STL [R1+0x8], RZ ;  /* 0x000008ff01007387 */ /* 0x0005e80000100800 */
[----:B------:R2:W-:Y:S04]  /*01a0*/  STL [R1+0xc0], RZ ;  /* 0x0000c0ff01007387 */ /* 0x0005e80000100800 */
[----:B------:R2:W-:Y:S04]  /*01b0*/  STL [R1+0x174], RZ ;  /* 0x000174ff01007387 */ /* 0x0005e80000100800 */
[----:B------:R2:W-:Y:S04]  /*01c0*/  STL [R1+0x228], RZ ;  /* 0x000228ff01007387 */ /* 0x0005e80000100800 */
[----:B------:R2:W-:Y:S04]  /*01d0*/  STL [R1+0xc], RZ ;  /* 0x00000cff01007387 */ /* 0x0005e80000100800 */
[----:B------:R2:W-:Y:S01]  /*01e0*/  STL [R1+0xc4], RZ ;  /* 0x0000c4ff01007387 */ /* 0x0005e20000100800 */
[----:B0-----:R-:W-:-:S03]  /*01f0*/  FMUL R0, R0, R0 ;  /* 0x0000000000007220 */ /* 0x001fc60000400000 */
[----:B------:R2:W-:Y:S04]  /*0200*/  STL [R1+0x178], RZ ;  /* 0x000178ff01007387 */ /* 0x0005e80000100800 */
[----:B------:R2:W-:Y:S01]  /*0210*/  STL [R1+0x22c], RZ ;  /* 0x00022cff01007387 */ /* 0x0005e20000100800 */
[----:B------:R-:W0:Y:S03]  /*0220*/  F2I.TRUNC.NTZ R0, R0 ;  /* 0x0000000000007305 */ /* 0x000e26000020f100 */
[----:B------:R2:W-:Y:S04]  /*0230*/  STL [R1+0x10], RZ ;  /* 0x000010ff01007387 */ /* 0x0005e80000100800 */
[----:B------:R2:W-:Y:S04]  /*0240*/  STL [R1+0xc8], RZ ;  /* 0x0000c8ff01007387 */ /* 0x0005e80000100800 */
[----:B------:R2:W-:Y:S01]  /*0250*/  STL [R1+0x17c], RZ ;  /* 0x00017cff01007387 */ /* 0x0005e20000100800 */
[----:B0-----:R-:W-:-:S03]  /*0260*/  IMAD R0, R0, R3, R2 ;  /* 0x0000000300007224 */ /* 0x001fc600078e0202 */
[----:B------:R2:W-:Y:S01]  /*0270*/  STL [R1+0x230], RZ ;  /* 0x000230ff01007387 */ /* 0x0005e20000100800 */
[C---:B------:R-:W-:Y:S01]  /*0280*/  IADD3 R2, PT, PT, R1.reuse, 0xb4, RZ ;  /* 0x000000b401027810 */ /* 0x040fe20007ffe0ff */
[----:B------:R-:W-:Y:S02]  /*0290*/  VIADD R3, R1, 0x168 ;  /* 0x0000016801037836 */ /* 0x000fe40000000000 */
[----:B------:R2:W-:Y:S01]  /*02a0*/  STL [R1+0x14], RZ ;  /* 0x000014ff01007387 */ /* 0x0005e20000100800 */
[----:B-1----:R-:W-:-:S03]  /*02b0*/  VIADD R5, R0, UR4 ;  /* 0x0000000400057c36 */ /* 0x002fc60008000000 */
[----:B------:R2:W-:Y:S02]  /*02c0*/  STL [R1+0xcc], RZ ;  /* 0x0000ccff01007387 */ /* 0x0005e40000100800 */
[----:B------:R-:W-:Y:S02]  /*02d0*/  ISETP.NE.AND P0, PT, R5, RZ, PT ;  /* 0x000000ff0500720c */ /* 0x000fe40003f05270 */
[----:B------:R2:W-:Y:S04]  /*02e0*/  STL [R1+0x180], RZ ;  /* 0x000180ff01007387 */ /* 0x0005e80000100800 */
        /* <DEDUP_REMOVED lines=153> */
[----:B------:R2:W-:Y:S01]  /*0c80*/  STL [R1+0xb0], RZ ;  /* 0x0000b0ff01007387 */ /* 0x0005e20000100800 */
[----:B------:R-:W-:Y:S05]  /*0c90*/  @!P0 BRA `(.L_x_2) ;  /* 0x0000000000548947 */ /* 0x000fea0003800000 */
[----:B------:R-:W-:Y:S01]  /*0ca0*/  HFMA2 R6, -RZ, RZ, 0, 0 ;  /* 0x00000000ff067431 */ /* 0x000fe200000001ff */
[----:B------:R-:W-:Y:S06]  /*0cb0*/  BSSY.RECONVERGENT B1, `(.L_x_3) ;  /* 0x000000b000017945 */ /* 0x000fec0003800200 */
.L_x_4:
[----:B------:R-:W-:Y:S01]  /*0cc0*/  LEA.HI R8, R5, R5, RZ, 0x1 ;  /* 0x0000000505087211 */ /* 0x000fe200078f08ff */
[C---:B------:R-:W-:Y:S02]  /*0cd0*/  IMAD R7, R6.reuse, 0x4, R1 ;  /* 0x0000000406077824 */ /* 0x040fe400078e0201 */
[----:B------:R-:W-:Y:S01]  /*0ce0*/  VIADD R6, R6, 0x1 ;  /* 0x0000000106067836 */ /* 0x000fe20000000000 */
[----:B------:R-:W-:-:S05]  /*0cf0*/  LOP3.LUT R10, R8, 0xfffffffe, RZ, 0xc0, !PT ;  /* 0xfffffffe080a7812 */ /* 0x000fca00078ec0ff */
[C---:B------:R-:W-:Y:S01]  /*0d00*/  IMAD.IADD R10, R5.reuse, 0x1, -R10 ;  /* 0x00000001050a7824 */ /* 0x040fe200078e0a0a */
[----:B------:R-:W-:-:S04]  /*0d10*/  IADD3 R5, PT, PT, R5, 0x1, RZ ;  /* 0x0000000105057810 */ /* 0x000fc80007ffe0ff */
[----:B------:R0:W-:Y:S01]  /*0d20*/  STL [R7], R10 ;  /* 0x0000000a07007387 */ /* 0x0001e20000100800 */
[----:B------:R-:W-:Y:S02]  /*0d30*/  ISETP.GT.U32.AND P0, PT, R5, 0x2, PT ;  /* 0x000000020500780c */ /* 0x000fe40003f04070 */
[----:B------:R-:W-:-:S11]  /*0d40*/  SHF.R.S32.HI R5, RZ, 0x1, R8 ;  /* 0x00000001ff057819 */ /* 0x000fd60000011408 */
[----:B0-----:R-:W-:Y:S05]  /*0d50*/  @P0 BRA `(.L_x_4) ;  /* 0xfffffffc00d80947 */ /* 0x001fea000383ffff */
[----:B------:R-:W-:Y:S05]  /*0d60*/  BSYNC.RECONVERGENT B1 ;  /* 0x0000000000017941 */ /* 0x000fea0003800200 */
.L_x_3:
[----:B------:R-:W3:Y:S02]  /*0d70*/  LDL R5, [R1+0xb0] ;  /* 0x0000b00001057983 */ /* 0x000ee40000100800 */
[----:B---3--:R-:W-:-:S13]  /*0d80*/  ISETP.NE.AND P0, PT, R5, 0x1, PT ;  /* 0x000000010500780c */ /* 0x008fda0003f05270 */
[----:B------:R-:W-:Y:S01]  /*0d90*/  @!P0 IMAD.MOV.U32 R5, RZ, RZ, 0xf67aca ;  /* 0x00f67acaff058424 */ /* 0x000fe200078e00ff */
[----:B------:R-:W-:Y:S01]  /*0da0*/  @!P0 MOV R6, 0xf4b ;  /* 0x00000f4b00068802 */ /* 0x000fe20000000f00 */
[----:B------:R-:W-:-:S03]  /*0db0*/  @!P0 IMAD.MOV.U32 R7, RZ, RZ, 0x101e ;  /* 0x0000101eff078424 */ /* 0x000fc600078e00ff */
[----:B------:R0:W-:Y:S04]  /*0dc0*/  @!P0 STL [R2+0xb0], R5 ;  /* 0x0000b00502008387 */ /* 0x0001e80000100800 */
[----:B------:R0:W-:Y:S04]  /*0dd0*/  @!P0 STL [R3+0xb0], R6 ;  /* 0x0000b00603008387 */ /* 0x0001e80000100800 */
[----:B------:R0:W-:Y:S02]  /*0de0*/  @!P0 STL [R4+0xb0], R7 ;  /* 0x0000b00704008387 */ /* 0x0001e40000100800 */
.L_x_2:
[----:B------:R-:W-:Y:S05]  /*0df0*/  BSYNC.RECONVERGENT B0 ;  /* 0x0000000000007941 */ /* 0x000fea0003800200 */
.L_x_1:
[----:B0-----:R-:W3:Y:S02]  /*0e00*/  LDL R5, [R1+0xac] ;  /* 0x0000ac0001057983 */ /* 0x001ee40000100800 */
[----:B---3--:R-:W-:-:S13]  /*0e10*/  ISETP.NE.AND P0, PT, R5, 0x1, PT ;  /* 0x000000010500780c */ /* 0x008fda0003f05270 */
[----:B------:R-:W-:Y:S01]  /*0e20*/  @!P0 IMAD.MOV.U32 R7, RZ, RZ, 0x10c77f8 ;  /* 0x010c77f8ff078424 */ /* 0x000fe200078e00ff */
[----:B------:R-:W-:Y:S01]  /*0e30*/  @!P0 MOV R6, 0xfd6 ;  /* 0x00000fd600068802 */ /* 0x000fe20000000f00 */
[----:B------:R-:W-:-:S03]  /*0e40*/  @!P0 IMAD.MOV.U32 R9, RZ, RZ, 0x10f4 ;  /* 0x000010f4ff098424 */ /* 0x000fc600078e00ff */
[----:B------:R0:W-:Y:S04]  /*0e50*/  @!P0 STL [R2+0xac], R7 ;  /* 0x0000ac0702008387 */ /* 0x0001e80000100800 */
[----:B------:R1:W-:Y:S04]  /*0e60*/  @!P0 STL [R3+0xac], R6 ;  /* 0x0000ac0603008387 */ /* 0x0003e80000100800 */
[----:B------:R3:W-:Y:S04]  /*0e70*/  @!P0 STL [R4+0xac], R9 ;  /* 0x0000ac0904008387 */ /* 0x0007e80000100800 */
[----:B------:R-:W4:Y:S02]  /*0e80*/  LDL R5, [R1+0xa8] ;  /* 0x0000a80001057983 */ /* 0x000f240000100800 */
[----:B----4-:R-:W-:-:S13]  /*0e90*/  ISETP.NE.AND P0, PT, R5, 0x1, PT ;  /* 0x000000010500780c */ /* 0x010fda0003f05270 */
[----:B------:R-:W-:Y:S01]  /*0ea0*/  @!P0 IMAD.MOV.U32 R11, RZ, RZ, 0xf99e91 ;  /* 0x00f99e91ff0b8424 */ /* 0x000fe200078e00ff */
[----:B------:R-:W-:Y:S01]  /*0eb0*/  @!P0 MOV R8, 0xf15 ;  /* 0x00000f1500088802 */ /* 0x000fe20000000f00 */
[----:B------:R-:W-:-:S03]  /*0ec0*/  @!P0 IMAD.MOV.U32 R13, RZ, RZ, 0x108d ;  /* 0x0000108dff0d8424 */ /* 0x000fc600078e00ff */
[----:B------:R4:W-:Y:S04]  /*0ed0*/  @!P0 STL [R2+0xa8], R11 ;  /* 0x0000a80b02008387 */ /* 0x0009e80000100800 */
[----:B------:R5:W-:Y:S04]  /*0ee0*/  @!P0 STL [R3+0xa8], R8 ;  /* 0x0000a80803008387 */ /* 0x000be80000100800 */
[----:B------:R2:W-:Y:S04]  /*0ef0*/  @!P0 STL [R4+0xa8], R13 ;  /* 0x0000a80d04008387 */ /* 0x0005e80000100800 */
[----:B------:R-:W3:Y:S02]  /*0f00*/  LDL R5, [R1+0xa4] ;  /* 0x0000a40001057983 */ /* 0x000ee40000100800 */
[----:B---3--:R-:W-:-:S13]  /*0f10*/  ISETP.NE.AND P0, PT, R5, 0x1, PT ;  /* 0x000000010500780c */ /* 0x008fda0003f05270 */
[----:B0-----:R-:W-:Y:S01]  /*0f20*/  @!P0 IMAD.MOV.U32 R7, RZ, RZ, 0xa248ea ;  /* 0x00a248eaff078424 */ /* 0x001fe200078e00ff */
[----:B-1----:R-:W-:Y:S01]  /*0f30*/  @!P0 MOV R6, 0xc2e ;  /* 0x00000c2e00068802 */ /* 0x002fe20000000f00 */
[----:B------:R-:W-:-:S03]  /*0f40*/  @!P0 IMAD.MOV.U32 R9, RZ, RZ, 0xd53 ;  /* 0x00000d53ff098424 */ /* 0x000fc600078e00ff */
[----:B------:R0:W-:Y:S04]  /*0f50*/  @!P0 STL [R2+0xa4], R7 ;  /* 0x0000a40702008387 */ /* 0x0001e80000100800 */
[----:B------:R1:W-:Y:S04]  /*0f60*/  @!P0 STL [R3+0xa4], R6 ;  /* 0x0000a40603008387 */ /* 0x0003e80000100800 */
[----:B------:R3:W-:Y:S04]  /*0f70*/  @!P0 STL [R4+0xa4], R9 ;  /* 0x0000a40904008387 */ /* 0x0007e80000100800 */
[----:B------:R-:W4:Y:S02]  /*0f80*/  LDL R5, [R1+0xa0] ;  /* 0x0000a00001057983 */ /* 0x000f240000100800 */
[----:B----4-:R-:W-:-:S13]  /*0f90*/  ISETP.NE.AND P0, PT, R5, 0x1, PT ;  /* 0x000000010500780c */ /* 0x010fda0003f05270 */
[----:B------:R-:W-:Y:S01]  /*0fa0*/  @!P0 IMAD.MOV.U32 R11, RZ, RZ, 0x73c260 ;  /* 0x0073c260ff0b8424 */ /* 0x000fe200078e00ff */
[----:B-----5:R-:W-:Y:S01]  /*0fb0*/  @!P0 MOV R8, 0xa38 ;  /* 0x00000a3800088802 */ /* 0x020fe20000000f00 */
[----:B--2---:R-:W-:-:S03]  /*0fc0*/  @!P0 IMAD.MOV.U32 R13, RZ, RZ, 0xb54 ;  /* 0x00000b54ff0d8424 */ /* 0x004fc600078e00ff */
        /* <DEDUP_REMOVED lines=11> */
[----:B------:R-:W2:Y:S02]  /*1080*/  LDL R5, [R1+0x98] ;  /* 0x0000980001057983 */ /* 0x000ea40000100800 */
[----:B--2---:R-:W-:-:S13]  /*1090*/  ISETP.NE.AND P0, PT, R5, 0x1, PT ;  /* 0x000000010500780c */ /* 0x004fda0003f05270 */
[----:B------:R-:W-:Y:S01]  /*10a0*/  @!P0 IMAD.MOV.U32 R11, RZ, RZ, 0x3ed390 ;  /* 0x003ed390ff0b8424 */ /* 0x000fe200078e00ff */
[----:B----4-:R-:W-:Y:S01]  /*10b0*/  @!P0 MOV R8, 0x798 ;  /* 0x0000079800088802 */ /* 0x010fe20000000f00 */
[----:B-----5:R-:W-:-:S03]  /*10c0*/  @!P0 IMAD.MOV.U32 R13, RZ, RZ, 0x846 ;  /* 0x00000846ff0d8424 */ /* 0x020fc600078e00ff */
[----:B------:R2:W-:Y:S04]  /*10d0*/  @!P0 STL [R2+0x98], R11 ;  /* 0x0000980b02008387 */ /* 0x0005e80000100800 */
[----:B------:R4:W-:Y:S04]  /*10e0*/  @!P0 STL [R3+0x98], R8 ;  /* 0x0000980803008387 */ /* 0x0009e80000100800 */
[----:B------:R5:W-:Y:S04]  /*10f0*/  @!P0 STL [R4+0x98], R13 ;  /* 0x0000980d04008387 */ /* 0x000be80000100800 */
[----:B------:R-:W3:Y:S02]  /*1100*/  LDL R5, [R1+0x94] ;  /* 0x0000940001057983 */ /* 0x000ee40000100800 */
[----:B---3--:R-:W-:-:S13]  /*1110*/  ISETP.NE.AND P0, PT, R5, 0x1, PT ;  /* 0x000000010500780c */ /* 0x008fda0003f05270 */
[----:B0-----:R-:W-:Y:S01]  /*1120*/  @!P0 MOV R7, 0x23d245 ;  /* 0x0023d24500078802 */ /* 0x001fe20000000f00 */
[----:B-1----:R-:W-:Y:S01]  /*1130*/  @!P0 IMAD.MOV.U32 R6, RZ, RZ, 0x5cb ;  /* 0x000005cbff068424 */ /* 0x002fe200078e00ff */
[----:B------:R-:W-:-:S03]  /*1140*/  @!P0 MOV R9, 0x62f ;  /* 0x0000062f00098802 */ /* 0x000fc60000000f00 */
        /* <DEDUP_REMOVED lines=184> */
[----:B------:R-:W-:Y:S04]  /*1cd0*/  @!P0 STL [R2+0x38], R11 ;  /* 0x0000380b02008387 */ /* 0x000fe80000100800 */
[----:B------:R2:W-:Y:S04]  /*1ce0*/  @!P0 STL [R3+0x38], R8 ;  /* 0x0000380803008387 */ /* 0x0005e80000100800 */
[----:B------:R-:W-:Y:S04]  /*1cf0*/  @!P0 STL [R4+0x38], R13 ;  /* 0x0000380d04008387 */ /* 0x000fe80000100800 */
[----:B------:R-:W4:Y:S02]  /*1d00*/  LDL R5, [R1+0x34] ;  /* 0x0000340001057983 */ /* 0x000f240000100800 */
[----:B----4-:R-:W-:-:S13]  /*1d10*/  ISETP.NE.AND P0, PT, R5, 0x1, PT ;  /* 0x000000010500780c */ /* 0x010fda0003f05270 */
[----:B0-----:R-:W-:Y:S01]  /*1d20*/  @!P0 MOV R7, 0x2e84fe ;  /* 0x002e84fe00078802 */ /* 0x001fe20000000f00 */
[----:B-1----:R-:W-:Y:S01]  /*1d30*/  @!P0 IMAD.MOV.U32 R6, RZ, RZ, 0x6ab ;  /* 0x000006abff068424 */ /* 0x002fe200078e00ff */
[----:B------:R-:W-:-:S03]  /*1d40*/  @!P0 MOV R15, 0x6fa ;  /* 0x000006fa000f8802 */ /* 0x000fc60000000f00 */
[----:B------:R0:W-:Y:S04]  /*1d50*/  @!P0 STL [R2+0x34], R7 ;  /* 0x0000340702008387 */ /* 0x0001e80000100800 */
[----:B------:R1:W-:Y:S04]  /*1d60*/  @!P0 STL [R3+0x34], R6 ;  /* 0x0000340603008387 */ /* 0x0003e80000100800 */
[----:B------:R-:W-:Y:S04]  /*1d70*/  @!P0 STL [R4+0x34], R15 ;  /* 0x0000340f04008387 */ /* 0x000fe80000100800 */
[----:B------:R-:W4:Y:S02]  /*1d80*/  LDL R5, [R1+0x30] ;  /* 0x0000300001057983 */ /* 0x000f240000100800 */
[----:B----4-:R-:W-:-:S13]  /*1d90*/  ISETP.NE.AND P0, PT, R5, 0x1, PT ;  /* 0x000000010500780c */ /* 0x010fda0003f05270 */
[----:B---3--:R-:W-:Y:S01]  /*1da0*/  @!P0 IMAD.MOV.U32 R9, RZ, RZ, 0x266740 ;  /* 0x00266740ff098424 */ /* 0x008fe200078e00ff */
[----:B--2---:R-:W-:Y:S01]  /*1db0*/  @!P0 MOV R8, 0x640 ;  /* 0x0000064000088802 */ /* 0x004fe20000000f00 */
[----:B------:R-:W-:-:S03]  /*1dc0*/  @!P0 IMAD.MOV.U32 R11, RZ, RZ, 0x625 ;  /* 0x00000625ff0b8424 */ /* 0x000fc600078e00ff */
[----:B------:R2:W-:Y:S04]  /*1dd0*/  @!P0 STL [R2+0x30], R9 ;  /* 0x0000300902008387 */ /* 0x0005e80000100800 */
[----:B------:R3:W-:Y:S04]  /*1de0*/  @!P0 STL [R3+0x30], R8 ;  /* 0x0000300803008387 */ /* 0x0007e80000100800 */
[----:B------:R4:W-:Y:S04]  /*1df0*/  @!P0 STL [R4+0x30], R11 ;  /* 0x0000300b04008387 */ /* 0x0009e80000100800 */
[----:B------:R-:W5:Y:S02]  /*1e00*/  LDL R5, [R1+0x2c] ;  /* 0x00002c0001057983 */ /* 0x000f640000100800 */
[----:B-----5:R-:W-:-:S13]  /*1e10*/  ISETP.NE.AND P0, PT, R5, 0x1, PT ;  /* 0x000000010500780c */ /* 0x020fda0003f05270 */
        /* <DEDUP_REMOVED lines=9> */
[----:B---3--:R-:W-:Y:S01]  /*1eb0*/  @!P0 MOV R8, 0x661 ;  /* 0x0000066100088802 */ /* 0x008fe20000000f00 */
[----:B----4-:R-:W-:-:S03]  /*1ec0*/  @!P0 IMAD.MOV.U32 R11, RZ, RZ, 0x65a ;  /* 0x0000065aff0b8424 */ /* 0x010fc600078e00ff */
[----:B------:R2:W-:Y:S04]  /*1ed0*/  @!P0 STL [R2+0x28], R9 ;  /* 0x0000280902008387 */ /* 0x0005e80000100800 */
[----:B------:R3:W-:Y:S04]  /*1ee0*/  @!P0 STL [R3+0x28], R8 ;  /* 0x0000280803008387 */ /* 0x0007e80000100800 */
[----:B------:R-:W-:Y:S04]  /*1ef0*/  @!P0 STL [R4+0x28], R11 ;  /* 0x0000280b04008387 */ /* 0x000fe80000100800 */
[----:B------:R-:W4:Y:S02]  /*1f00*/  LDL R5, [R1+0x24] ;  /* 0x0000240001057983 */ /* 0x000f240000100800 */
[----:B----4-:R-:W-:-:S13]  /*1f10*/  ISETP.NE.AND P0, PT, R5, 0x1, PT ;  /* 0x000000010500780c */ /* 0x010fda0003f05270 */
[----:B0-----:R-:W-:Y:S01]  /*1f20*/  @!P0 MOV R7, 0x24f628 ;  /* 0x0024f62800078802 */ /* 0x001fe20000000f00 */
[----:B-1----:R-:W-:Y:S01]  /*1f30*/  @!P0 IMAD.MOV.U32 R6, RZ, RZ, 0x601 ;  /* 0x00000601ff068424 */ /* 0x002fe200078e00ff */
[----:B-----5:R-:W-:-:S03]  /*1f40*/  @!P0 MOV R13, 0x628 ;  /* 0x00000628000d8802 */ /* 0x020fc60000000f00 */
[----:B------:R0:W-:Y:S04]  /*1f50*/  @!P0 STL [R2+0x24], R7 ;  /* 0x0000240702008387 */ /* 0x0001e80000100800 */
[----:B------:R1:W-:Y:S04]  /*1f60*/  @!P0 STL [R3+0x24], R6 ;  /* 0x0000240603008387 */ /* 0x0003e80000100800 */
[----:B------:R-:W-:Y:S04]  /*1f70*/  @!P0 STL [R4+0x24], R13 ;  /* 0x0000240d04008387 */ /* 0x000fe80000100800 */
[----:B------:R-:W4:Y:S02]  /*1f80*/  LDL R5, [R1+0x20] ;  /* 0x0000200001057983 */ /* 0x000f240000100800 */
[----:B----4-:R-:W-:-:S13]  /*1f90*/  ISETP.NE.AND P0, PT, R5, 0x1, PT ;  /* 0x000000010500780c */ /* 0x010fda0003f05270 */
[----:B--2---:R-:W-:Y:S01]  /*1fa0*/  @!P0 IMAD.MOV.U32 R9, RZ, RZ, 0x22853a ;  /* 0x0022853aff098424 */ /* 0x004fe200078e00ff */
[----:B---3--:R-:W-:Y:S01]  /*1fb0*/  @!P0 MOV R8, 0x5be ;  /* 0x000005be00088802 */ /* 0x008fe20000000f00 */
[----:B------:R-:W-:-:S03]  /*1fc0*/  @!P0 IMAD.MOV.U32 R15, RZ, RZ, 0x603 ;  /* 0x00000603ff0f8424 */ /* 0x000fc600078e00ff */
[----:B------:R2:W-:Y:S04]  /*1fd0*/  @!P0 STL [R2+0x20], R9 ;  /* 0x0000200902008387 */ /* 0x0005e80000100800 */
        /* <DEDUP_REMOVED lines=9> */
[----:B------:R4:W-:Y:S04]  /*2070*/  @!P0 STL [R4+0x1c], R11 ;  /* 0x00001c0b04008387 */ /* 0x0009e80000100800 */
[----:B------:R-:W5:Y:S02]  /*2080*/  LDL R5, [R1+0x18] ;  /* 0x0000180001057983 */ /* 0x000f640000100800 */
[----:B-----5:R-:W-:-:S13]  /*2090*/  ISETP.NE.AND P0, PT, R5, 0x1, PT ;  /* 0x000000010500780c */ /* 0x020fda0003f05270 */
[----:B--2---:R-:W-:Y:S01]  /*20a0*/  @!P0 IMAD.MOV.U32 R9, RZ, RZ, 0x223d40 ;  /* 0x00223d40ff098424 */ /* 0x004fe200078e00ff */
[----:B---3--:R-:W-:Y:S01]  /*20b0*/  @!P0 MOV R8, 0x5e4 ;  /* 0x000005e400088802 */ /* 0x008fe20000000f00 */
[----:B------:R-:W-:-:S03]  /*20c0*/  @!P0 IMAD.MOV.U32 R13, RZ, RZ, 0x5d0 ;  /* 0x000005d0ff0d8424 */ /* 0x000fc600078e00ff */
[----:B------:R2:W-:Y:S04]  /*20d0*/  @!P0 STL [R2+0x18], R9 ;  /* 0x0000180902008387 */ /* 0x0005e80000100800 */
[----:B------:R3:W-:Y:S04]  /*20e0*/  @!P0 STL [R3+0x18], R8 ;  /* 0x0000180803008387 */ /* 0x0007e80000100800 */
[----:B------:R5:W-:Y:S04]  /*20f0*/  @!P0 STL [R4+0x18], R13 ;  /* 0x0000180d04008387 */ /* 0x000be80000100800 */
        /* <DEDUP_REMOVED lines=12> */
[----:B-----5:R-:W-:-:S03]  /*21c0*/  @!P0 IMAD.MOV.U32 R13, RZ, RZ, 0x5e4 ;  /* 0x000005e4ff0d8424 */ /* 0x020fc600078e00ff */
        /* <DEDUP_REMOVED lines=16> */
[----:B------:R-:W-:Y:S04]  /*22d0*/  @!P0 STL [R2+0x8], R9 ;  /* 0x0000080902008387 */ /* 0x000fe80000100800 */
[----:B------:R-:W-:Y:S04]  /*22e0*/  @!P0 STL [R3+0x8], R8 ;  /* 0x0000080803008387 */ /* 0x000fe80000100800 */
[----:B------:R-:W-:Y:S04]  /*22f0*/  @!P0 STL [R4+0x8], R13 ;  /* 0x0000080d04008387 */ /* 0x000fe80000100800 */
[----:B------:R-:W2:Y:S02]  /*2300*/  LDL R5, [R1+0x4] ;  /* 0x0000040001057983 */ /* 0x000ea40000100800 */
[----:B--2---:R-:W-:-:S13]  /*2310*/  ISETP.NE.AND P0, PT, R5, 0x1, PT ;  /* 0x000000010500780c */ /* 0x004fda0003f05270 */
[----:B0-----:R-:W-:Y:S01]  /*2320*/  @!P0 MOV R7, 0x1ad3cb ;  /* 0x001ad3cb00078802 */ /* 0x001fe20000000f00 */
[----:B-1----:R-:W-:Y:S01]  /*2330*/  @!P0 IMAD.MOV.U32 R6, RZ, RZ, 0x523 ;  /* 0x00000523ff068424 */ /* 0x002fe200078e00ff */
[----:B----4-:R-:W-:-:S03]  /*2340*/  @!P0 MOV R11, 0x539 ;  /* 0x00000539000b8802 */ /* 0x010fc60000000f00 */
[----:B------:R-:W-:Y:S04]  /*2350*/  @!P0 STL [R2+0x4], R7 ;  /* 0x0000040702008387 */ /* 0x000fe80000100800 */
[----:B------:R0:W-:Y:S04]  /*2360*/  @!P0 STL [R3+0x4], R6 ;  /* 0x0000040603008387 */ /* 0x0001e80000100800 */
[----:B------:R1:W-:Y:S04]  /*2370*/  @!P0 STL [R4+0x4], R11 ;  /* 0x0000040b04008387 */ /* 0x0003e80000100800 */
[----:B------:R-:W2:Y:S01]  /*2380*/  LDL R5, [R1] ;  /* 0x0000000001057983 */ /* 0x000ea20000100800 */
[----:B------:R-:W-:Y:S01]  /*2390*/  UMOV UR4, URZ ;  /* 0x000000ff00047c82 */ /* 0x000fe20008000000 */
[----:B0-----:R-:W-:-:S02]  /*23a0*/  CS2R R6, SRZ ;  /* 0x0000000000067805 */ /* 0x001fc4000001ff00 */
[----:B--2---:R-:W-:Y:S01]  /*23b0*/  ISETP.NE.AND P0, PT, R5, 0x1, PT ;  /* 0x000000010500780c */ /* 0x004fe20003f05270 */
[----:B------:R-:W-:-:S12]  /*23c0*/  HFMA2 R5, -RZ, RZ, 0, 0 ;  /* 0x00000000ff057431 */ /* 0x000fd800000001ff */
[----:B------:R-:W-:Y:S01]  /*23d0*/  @!P0 IMAD.MOV.U32 R9, RZ, RZ, 0x152290 ;  /* 0x00152290ff098424 */ /* 0x000fe200078e00ff */
[----:B------:R-:W-:Y:S01]  /*23e0*/  @!P0 MOV R8, 0x4a8 ;  /* 0x000004a800088802 */ /* 0x000fe20000000f00 */
[----:B------:R-:W-:-:S03]  /*23f0*/  @!P0 IMAD.MOV.U32 R13, RZ, RZ, 0x48a ;  /* 0x0000048aff0d8424 */ /* 0x000fc600078e00ff */
[----:B------:R1:W-:Y:S04]  /*2400*/  @!P0 STL [R2], R9 ;  /* 0x0000000902008387 */ /* 0x0003e80000100800 */
[----:B------:R1:W-:Y:S04]  /*2410*/  @!P0 STL [R3], R8 ;  /* 0x0000000803008387 */ /* 0x0003e80000100800 */
[----:B------:R1:W-:Y:S02]  /*2420*/  @!P0 STL [R4], R13 ;  /* 0x0000000d04008387 */ /* 0x0003e40000100800 */
.L_x_9:
[----:B--2---:R-:W2:Y:S04]  /*2430*/  LDL R17, [R3] ;  /* 0x0000000003117983 */ /* 0x004ea80000100800 */
[----:B01----:R0:W5:Y:S04]  /*2440*/  LDL R9, [R2] ;  /* 0x0000000002097983 */ /* 0x0031680000100800 */
[----:B------:R0:W5:Y:S01]  /*2450*/  LDL R8, [R4] ;  /* 0x0000000004087983 */ /* 0x0001620000100800 */
[----:B------:R-:W-:Y:S01]  /*2460*/  BSSY.RECONVERGENT B0, `(.L_x_5) ;  /* 0x0000047000007945 */ /* 0x000fe20003800200 */
[----:B------:R-:W-:Y:S01]  /*2470*/  I2FP.F32.S32 R7, R7 ;  /* 0x0000000700077245 */ /* 0x000fe20000201400 */
[----:B------:R-:W-:Y:S01]  /*2480*/  IMAD.MOV.U32 R12, RZ, RZ, 0x3f800000 ;  /* 0x3f800000ff0c7424 */ /* 0x000fe200078e00ff */
[----:B--2---:R-:W-:-:S13]  /*2490*/  ISETP.NE.AND P0, PT, R17, 0x1, PT ;  /* 0x000000011100780c */ /* 0x004fda0003f05270 */
[----:B0-----:R-:W-:Y:S05]  /*24a0*/  @!P0 BRA `(.L_x_6) ;  /* 0x0000000400088947 */ /* 0x001fea0003800000 */
[----:B------:R-:W-:-:S04]  /*24b0*/  I2FP.F32.S32 R10, R17 ;  /* 0x00000011000a7245 */ /* 0x000fc80000201400 */
[----:B------:R-:W-:-:S13]  /*24c0*/  FSETP.NAN.AND P0, PT, |R10|, |R10|, PT ;  /* 0x4000000a0a00720b */ /* 0x000fda0003f08200 */
[----:B------:R-:W-:Y:S01]  /*24d0*/  @P0 FADD R12, R10, 2 ;  /* 0x400000000a0c0421 */ /* 0x000fe20000000000 */
[----:B------:R-:W-:Y:S06]  /*24e0*/  @P0 BRA `(.L_x_6) ;  /* 0x0000000000f80947 */ /* 0x000fec0003800000 */
[C---:B------:R-:W-:Y:S01]  /*24f0*/  FMUL R11, |R10|.reuse, 16777216 ;  /* 0x4b8000000a0b7820 */ /* 0x040fe20000400200 */
[----:B------:R-:W-:Y:S01]  /*2500*/  FSETP.GEU.AND P0, PT, |R10|, 1.175494350822287508e-38, PT ;  /* 0x008000000a00780b */ /* 0x000fe20003f0e200 */
[----:B------:R-:W-:-:S03]  /*2510*/  HFMA2 R20, -RZ, RZ, 0.771484375, 0.21533203125 ;  /* 0x3a2c32e4ff147431 */ /* 0x000fc600000001ff */
[----:B------:R-:W-:Y:S02]  /*2520*/  FSEL R11, R11, |R10|, !P0 ;  /* 0x4000000a0b0b7208 */ /* 0x000fe40004000000 */
[----:B------:R-:W-:Y:S02]  /*2530*/  FSEL R15, RZ, -24, P0 ;  /* 0xc1c00000ff0f7808 */ /* 0x000fe40000000000 */
[----:B------:R-:W-:Y:S02]  /*2540*/  IADD3 R12, PT, PT, R11, -0x3f3504f3, RZ ;  /* 0xc0cafb0d0b0c7810 */ /* 0x000fe40007ffe0ff */
[----:B------:R-:W-:Y:S02]  /*2550*/  FSETP.NEU.AND P0, PT, |R10|, +INF , PT ;  /* 0x7f8000000a00780b */ /* 0x000fe40003f0d200 */
[----:B------:R-:W-:Y:S02]  /*2560*/  LOP3.LUT R12, R12, 0xff800000, RZ, 0xc0, !PT ;  /* 0xff8000000c0c7812 */ /* 0x000fe400078ec0ff */
[----:B------:R-:W-:-:S03]  /*2570*/  ISETP.NE.AND P0, PT, R17, RZ, P0 ;  /* 0x000000ff1100720c */ /* 0x000fc60000705270 */
[----:B------:R-:W-:Y:S01]  /*2580*/  IMAD.IADD R11, R11, 0x1, -R12 ;  /* 0x000000010b0b7824 */ /* 0x000fe200078e0a0c */
[----:B------:R-:W-:-:S03]  /*2590*/  I2FP.F32.S32 R12, R12 ;  /* 0x0000000c000c7245 */ /* 0x000fc60000201400 */
[C---:B------:R-:W-:Y:S01]  /*25a0*/  FADD R13, R11.reuse, 1 ;  /* 0x3f8000000b0d7421 */ /* 0x040fe20000000000 */
[----:B------:R-:W-:-:S04]  /*25b0*/  FADD R16, R11, -1 ;  /* 0xbf8000000b107421 */ /* 0x000fc80000000000 */
[----:B------:R-:W-:Y:S01]  /*25c0*/  FADD R14, R16, R16 ;  /* 0x00000010100e7221 */ /* 0x000fe20000000000 */
[----:B------:R-:W0:Y:S01]  /*25d0*/  MUFU.RCP R13, R13 ;  /* 0x0000000d000d7308 */ /* 0x000e220000001000 */
[----:B------:R-:W-:Y:S02]  /*25e0*/  @!P0 FADD R10, R10, R10 ;  /* 0x0000000a0a0a8221 */ /* 0x000fe40000000000 */
[----:B0-----:R-:W-:Y:S01]  /*25f0*/  FMUL R11, R13, R14 ;  /* 0x0000000e0d0b7220 */ /* 0x001fe20000400000 */
[----:B------:R-:W-:-:S03]  /*2600*/  FFMA R14, R12, 1.1920928955078125e-07, R15 ;  /* 0x340000000c0e7823 */ /* 0x000fc6000000000f */
[----:B------:R-:W-:Y:S01]  /*2610*/  FADD R18, R16, -R11 ;  /* 0x8000000b10127221 */ /* 0x000fe20000000000 */
[CC--:B------:R-:W-:Y:S01]  /*2620*/  FMUL R15, R11.reuse, R11.reuse ;  /* 0x0000000b0b0f7220 */ /* 0x0c0fe20000400000 */
[----:B------:R-:W-:Y:S02]  /*2630*/  FFMA R12, R11, 1.4426950216293334961, R14 ;  /* 0x3fb8aa3b0b0c7823 */ /* 0x000fe4000000000e */
[----:B------:R-:W-:Y:S01]  /*2640*/  FADD R19, R18, R18 ;  /* 0x0000001212137221 */ /* 0x000fe20000000000 */
[C---:B------:R-:W-:Y:S01]  /*2650*/  FFMA R18, R15.reuse, R20, 0.0032181653659790754318 ;  /* 0x3b52e7db0f127423 */ /* 0x040fe20000000014 */
[----:B------:R-:W-:Y:S02]  /*2660*/  FADD R14, R14, -R12 ;  /* 0x8000000c0e0e7221 */ /* 0x000fe40000000000 */
[----:B------:R-:W-:Y:S01]  /*2670*/  FFMA R16, R16, -R11, R19 ;  /* 0x8000000b10107223 */ /* 0x000fe20000000013 */
[----:B------:R-:W-:Y:S01]  /*2680*/  FFMA R18, R15, R18, 0.018033718690276145935 ;  /* 0x3c93bb730f127423 */ /* 0x000fe20000000012 */
[----:B------:R-:W-:-:S02]  /*2690*/  FFMA R19, R11, 1.4426950216293334961, R14 ;  /* 0x3fb8aa3b0b137823 */ /* 0x000fc4000000000e */
[----:B------:R-:W-:Y:S01]  /*26a0*/  FMUL R16, R13, R16 ;  /* 0x000000100d107220 */ /* 0x000fe20000400000 */
[----:B------:R-:W-:-:S03]  /*26b0*/  FFMA R18, R15, R18, 0.12022458761930465698 ;  /* 0x3df6384f0f127423 */ /* 0x000fc60000000012 */
[----:B------:R-:W-:Y:S01]  /*26c0*/  FFMA R14, R16, 1.4426950216293334961, R19 ;  /* 0x3fb8aa3b100e7823 */ /* 0x000fe20000000013 */
[----:B------:R-:W-:-:S03]  /*26d0*/  FMUL R18, R15, R18 ;  /* 0x000000120f127220 */ /* 0x000fc60000400000 */
[----:B------:R-:W-:Y:S01]  /*26e0*/  FFMA R15, R11, 1.9251366722983220825e-08, R14 ;  /* 0x32a55e340b0f7823 */ /* 0x000fe2000000000e */
[----:B------:R-:W-:-:S04]  /*26f0*/  FMUL R13, R18, 3 ;  /* 0x40400000120d7820 */ /* 0x000fc80000400000 */
[----:B------:R-:W-:Y:S01]  /*2700*/  FFMA R13, R16, R13, R15 ;  /* 0x0000000d100d7223 */ /* 0x000fe2000000000f */
[----:B------:R-:W-:-:S03]  /*2710*/  IMAD.MOV.U32 R15, RZ, RZ, 0x391fcb8e ;  /* 0x391fcb8eff0f7424 */ /* 0x000fc600078e00ff */
[----:B------:R-:W-:-:S04]  /*2720*/  FFMA R13, R11, R18, R13 ;  /* 0x000000120b0d7223 */ /* 0x000fc8000000000d */
[----:B------:R-:W-:-:S04]  /*2730*/  FADD R14, R12, R13 ;  /* 0x0000000d0c0e7221 */ /* 0x000fc80000000000 */
[----:B------:R-:W-:Y:S01]  /*2740*/  FMUL R11, R14, 2 ;  /* 0x400000000e0b7820 */ /* 0x000fe20000400000 */
[----:B------:R-:W-:-:S03]  /*2750*/  FADD R12, -R12, R14 ;  /* 0x0000000e0c0c7221 */ /* 0x000fc60000000100 */
[----:B------:R-:W0:Y:S01]  /*2760*/  FRND R16, R11 ;  /* 0x0000000b00107307 */ /* 0x000e220000201000 */
[----:B------:R-:W-:Y:S01]  /*2770*/  FADD R13, R13, -R12 ;  /* 0x8000000c0d0d7221 */ /* 0x000fe20000000000 */
[----:B------:R-:W-:Y:S01]  /*2780*/  FFMA R14, R14, 2, -R11 ;  /* 0x400000000e0e7823 */ /* 0x000fe2000000080b */
[----:B------:R-:W-:-:S03]  /*2790*/  FSETP.GT.AND P2, PT, |R11|, 152, PT ;  /* 0x431800000b00780b */ /* 0x000fc60003f44200 */
[----:B------:R-:W-:Y:S02]  /*27a0*/  FFMA R13, R13, 2, R14 ;  /* 0x400000000d0d7823 */ /* 0x000fe4000000000e */
[----:B------:R-:W1:Y:S01]  /*27b0*/  F2I.NTZ R14, R11 ;  /* 0x0000000b000e7305 */ /* 0x000e620000203100 */
[----:B0-----:R-:W-:Y:S01]  /*27c0*/  FADD R12, R11, -R16 ;  /* 0x800000100b0c7221 */ /* 0x001fe20000000000 */
[----:B------:R-:W-:-:S03]  /*27d0*/  FSETP.GT.AND P1, PT, R16, RZ, PT ;  /* 0x000000ff1000720b */ /* 0x000fc60003f24000 */
[----:B------:R-:W-:-:S04]  /*27e0*/  FADD R12, R12, R13 ;  /* 0x0000000d0c0c7221 */ /* 0x000fc80000000000 */
[----:B------:R-:W-:-:S04]  /*27f0*/  FFMA R13, R12, R15, 0.0013391353422775864601 ;  /* 0x3aaf85ed0c0d7423 */ /* 0x000fc8000000000f */
[----:B------:R-:W-:-:S04]  /*2800*/  FFMA R13, R12, R13, 0.0096188392490148544312 ;  /* 0x3c1d98560c0d7423 */ /* 0x000fc8000000000d */
[----:B------:R-:W-:-:S04]  /*2810*/  FFMA R13, R12, R13, 0.055503588169813156128 ;  /* 0x3d6357bb0c0d7423 */ /* 0x000fc8000000000d */
[C---:B------:R-:W-:Y:S01]  /*2820*/  FFMA R15, R12.reuse, R13, 0.24022644758224487305 ;  /* 0x3e75fdec0c0f7423 */ /* 0x040fe2000000000d */
[----:B------:R-:W-:Y:S02]  /*2830*/  SEL R13, RZ, 0x83000000, P1 ;  /* 0x83000000ff0d7807 */ /* 0x000fe40000800000 */
[----:B------:R-:W-:Y:S01]  /*2840*/  FSETP.GEU.AND P1, PT, R11, RZ, PT ;  /* 0x000000ff0b00720b */ /* 0x000fe20003f2e000 */
[----:B------:R-:W-:Y:S01]  /*2850*/  FFMA R17, R12, R15, 0.69314718246459960938 ;  /* 0x3f3172180c117423 */ /* 0x000fe2000000000f */
[----:B------:R-:W-:Y:S01]  /*2860*/  IADD3 R15, PT, PT, R13, 0x7f000000, RZ ;  /* 0x7f0000000d0f7810 */ /* 0x000fe20007ffe0ff */
[----:B-1----:R-:W-:Y:S02]  /*2870*/  IMAD R14, R14, 0x800000, -R13 ;  /* 0x008000000e0e7824 */ /* 0x002fe400078e0a0d */
[----:B------:R-:W-:Y:S01]  /*2880*/  FFMA R16, R12, R17, 1 ;  /* 0x3f8000000c107423 */ /* 0x000fe20000000011 */
[----:B------:R-:W-:-:S03]  /*2890*/  FSEL R12, RZ, +INF , !P1 ;  /* 0x7f800000ff0c7808 */ /* 0x000fc60004800000 */
[----:B------:R-:W-:-:S04]  /*28a0*/  FMUL R15, R15, R16 ;  /* 0x000000100f0f7220 */ /* 0x000fc80000400000 */
[----:B------:R-:W-:Y:S01]  /*28b0*/  @!P2 FMUL R12, R14, R15 ;  /* 0x0000000f0e0ca220 */ /* 0x000fe20000400000 */
[----:B------:R-:W-:-:S07]  /*28c0*/  @!P0 LOP3.LUT R12, R10, 0x7fffffff, RZ, 0xc0, !PT ;  /* 0x7fffffff0a0c8812 */ /* 0x000fce00078ec0ff */
.L_x_6:
[----:B------:R-:W-:Y:S05]  /*28d0*/  BSYNC.RECONVERGENT B0 ;  /* 0x0000000000007941 */ /* 0x000fea0003800200 */
.L_x_5:
[----:B------:R-:W-:Y:S01]  /*28e0*/  FADD R7, R7, R12 ;  /* 0x0000000c07077221 */ /* 0x000fe20000000000 */
[----:B-----5:R-:W-:Y:S01]  /*28f0*/  ISETP.NE.AND P0, PT, R8, 0x1, PT ;  /* 0x000000010800780c */ /* 0x020fe20003f05270 */
[----:B------:R-:W-:Y:S01]  /*2900*/  BSSY.RECONVERGENT B0, `(.L_x_7) ;  /* 0x0000047000007945 */ /* 0x000fe20003800200 */
[----:B------:R-:W-:Y:S01]  /*2910*/  IADD3 R6, PT, PT, R9, R6, RZ ;  /* 0x0000000609067210 */ /* 0x000fe20007ffe0ff */
[----:B------:R-:W-:Y:S02]  /*2920*/  IMAD.MOV.U32 R10, RZ, RZ, 0x3f800000 ;  /* 0x3f800000ff0a7424 */ /* 0x000fe400078e00ff */
[----:B------:R-:W0:Y:S08]  /*2930*/  F2I.TRUNC.NTZ R7, R7 ;  /* 0x0000000700077305 */ /* 0x000e30000020f100 */
[----:B------:R-:W-:Y:S05]  /*2940*/  @!P0 BRA `(.L_x_8) ;  /* 0x0000000400088947 */ /* 0x000fea0003800000 */
[----:B------:R-:W-:-:S04]  /*2950*/  I2FP.F32.S32 R9, R8 ;  /* 0x0000000800097245 */ /* 0x000fc80000201400 */
[----:B------:R-:W-:-:S13]  /*2960*/  FSETP.NAN.AND P0, PT, |R9|, |R9|, PT ;  /* 0x400000090900720b */ /* 0x000fda0003f08200 */
[----:B------:R-:W-:Y:S01]  /*2970*/  @P0 FADD R10, R9, 2 ;  /* 0x40000000090a0421 */ /* 0x000fe20000000000 */
[----:B------:R-:W-:Y:S06]  /*2980*/  @P0 BRA `(.L_x_8) ;  /* 0x0000000000f80947 */ /* 0x000fec0003800000 */
[C---:B------:R-:W-:Y:S01]  /*2990*/  FMUL R10, |R9|.reuse, 16777216 ;  /* 0x4b800000090a7820 */ /* 0x040fe20000400200 */
[C---:B------:R-:W-:Y:S02]  /*29a0*/  FSETP.GEU.AND P0, PT, |R9|.reuse, 1.175494350822287508e-38, PT ;  /* 0x008000000900780b */ /* 0x040fe40003f0e200 */
[----:B------:R-:W-:Y:S02]  /*29b0*/  MOV R17, 0x3a2c32e4 ;  /* 0x3a2c32e400117802 */ /* 0x000fe40000000f00 */
[----:B------:R-:W-:Y:S02]  /*29c0*/  FSEL R10, R10, |R9|, !P0 ;  /* 0x400000090a0a7208 */ /* 0x000fe40004000000 */
[----:B------:R-:W-:Y:S02]  /*29d0*/  FSEL R12, RZ, -24, P0 ;  /* 0xc1c00000ff0c7808 */ /* 0x000fe40000000000 */
[----:B------:R-:W-:Y:S02]  /*29e0*/  IADD3 R11, PT, PT, R10, -0x3f3504f3, RZ ;  /* 0xc0cafb0d0a0b7810 */ /* 0x000fe40007ffe0ff */
[----:B------:R-:W-:-:S02]  /*29f0*/  FSETP.NEU.AND P0, PT, |R9|, +INF , PT ;  /* 0x7f8000000900780b */ /* 0x000fc40003f0d200 */
[----:B------:R-:W-:Y:S02]  /*2a00*/  LOP3.LUT R11, R11, 0xff800000, RZ, 0xc0, !PT ;  /* 0xff8000000b0b7812 */ /* 0x000fe400078ec0ff */
[----:B------:R-:W-:-:S03]  /*2a10*/  ISETP.NE.AND P0, PT, R8, RZ, P0 ;  /* 0x000000ff0800720c */ /* 0x000fc60000705270 */
[----:B------:R-:W-:Y:S01]  /*2a20*/  IMAD.IADD R10, R10, 0x1, -R11 ;  /* 0x000000010a0a7824 */ /* 0x000fe200078e0a0b */
[----:B------:R-:W-:-:S03]  /*2a30*/  I2FP.F32.S32 R11, R11 ;  /* 0x0000000b000b7245 */ /* 0x000fc60000201400 */
[C---:B------:R-:W-:Y:S01]  /*2a40*/  FADD R14, R10.reuse, 1 ;  /* 0x3f8000000a0e7421 */ /* 0x040fe20000000000 */
[----:B------:R-:W-:-:S04]  /*2a50*/  FADD R15, R10, -1 ;  /* 0xbf8000000a0f7421 */ /* 0x000fc80000000000 */
[----:B------:R-:W-:Y:S01]  /*2a60*/  FADD R13, R15, R15 ;  /* 0x0000000f0f0d7221 */ /* 0x000fe20000000000 */
[----:B------:R-:W1:Y:S01]  /*2a70*/  MUFU.RCP R14, R14 ;  /* 0x0000000e000e7308 */ /* 0x000e620000001000 */
[----:B------:R-:W-:Y:S02]  /*2a80*/  @!P0 FADD R9, R9, R9 ;  /* 0x0000000909098221 */ /* 0x000fe40000000000 */
[----:B-1----:R-:W-:Y:S01]  /*2a90*/  FMUL R10, R14, R13 ;  /* 0x0000000d0e0a7220 */ /* 0x002fe20000400000 */
        /* <DEDUP_REMOVED lines=22> */
[----:B------:R-:W1:Y:S01]  /*2c00*/  FRND R14, R13 ;  /* 0x0000000d000e7307 */ /* 0x000e620000201000 */
[----:B------:R-:W-:Y:S01]  /*2c10*/  FADD R11, R12, -R11 ;  /* 0x8000000b0c0b7221 */ /* 0x000fe20000000000 */
[----:B------:R-:W-:Y:S01]  /*2c20*/  FFMA R10, R10, 2, -R13 ;  /* 0x400000000a0a7823 */ /* 0x000fe2000000080d */
[----:B------:R-:W-:-:S03]  /*2c30*/  FSETP.GT.AND P2, PT, |R13|, 152, PT ;  /* 0x431800000d00780b */ /* 0x000fc60003f44200 */
[----:B------:R-:W-:Y:S01]  /*2c40*/  FFMA R11, R11, 2, R10 ;  /* 0x400000000b0b7823 */ /* 0x000fe2000000000a */
[----:B-1----:R-:W-:Y:S01]  /*2c50*/  FADD R10, R13, -R14 ;  /* 0x8000000e0d0a7221 */ /* 0x002fe20000000000 */
[----:B------:R-:W-:-:S03]  /*2c60*/  FSETP.GT.AND P1, PT, R14, RZ, PT ;  /* 0x000000ff0e00720b */ /* 0x000fc60003f24000 */
[----:B------:R-:W-:Y:S01]  /*2c70*/  FADD R10, R10, R11 ;  /* 0x0000000b0a0a7221 */ /* 0x000fe20000000000 */
[----:B------:R-:W-:Y:S02]  /*2c80*/  SEL R8, RZ, 0x83000000, P1 ;  /* 0x83000000ff087807 */ /* 0x000fe40000800000 */
[----:B------:R-:W-:Y:S01]  /*2c90*/  FSETP.GEU.AND P1, PT, R13, RZ, PT ;  /* 0x000000ff0d00720b */ /* 0x000fe20003f2e000 */
[----:B------:R-:W-:Y:S01]  /*2ca0*/  FFMA R11, R10, R15, 0.0013391353422775864601 ;  /* 0x3aaf85ed0a0b7423 */ /* 0x000fe2000000000f */
[----:B------:R-:W-:-:S03]  /*2cb0*/  IADD3 R12, PT, PT, R8, 0x7f000000, RZ ;  /* 0x7f000000080c7810 */ /* 0x000fc60007ffe0ff */
[C---:B------:R-:W-:Y:S02]  /*2cc0*/  FFMA R15, R10.reuse, R11, 0.0096188392490148544312 ;  /* 0x3c1d98560a0f7423 */ /* 0x040fe4000000000b */
[----:B------:R-:W1:Y:S02]  /*2cd0*/  F2I.NTZ R11, R13 ;  /* 0x0000000d000b7305 */ /* 0x000e640000203100 */
[----:B------:R-:W-:-:S04]  /*2ce0*/  FFMA R15, R10, R15, 0.055503588169813156128 ;  /* 0x3d6357bb0a0f7423 */ /* 0x000fc8000000000f */
[----:B------:R-:W-:-:S04]  /*2cf0*/  FFMA R15, R10, R15, 0.24022644758224487305 ;  /* 0x3e75fdec0a0f7423 */ /* 0x000fc8000000000f */
[----:B------:R-:W-:-:S04]  /*2d00*/  FFMA R15, R10, R15, 0.69314718246459960938 ;  /* 0x3f3172180a0f7423 */ /* 0x000fc8000000000f */
[----:B------:R-:W-:Y:S01]  /*2d10*/  FFMA R15, R10, R15, 1 ;  /* 0x3f8000000a0f7423 */ /* 0x000fe2000000000f */
[----:B-1----:R-:W-:Y:S01]  /*2d20*/  IMAD R11, R11, 0x800000, -R8 ;  /* 0x008000000b0b7824 */ /* 0x002fe200078e0a08 */
[----:B------:R-:W-:Y:S02]  /*2d30*/  FSEL R10, RZ, +INF , !P1 ;  /* 0x7f800000ff0a7808 */ /* 0x000fe40004800000 */
[----:B------:R-:W-:-:S04]  /*2d40*/  FMUL R12, R12, R15 ;  /* 0x0000000f0c0c7220 */ /* 0x000fc80000400000 */
[----:B------:R-:W-:Y:S01]  /*2d50*/  @!P2 FMUL R10, R11, R12 ;  /* 0x0000000c0b0aa220 */ /* 0x000fe20000400000 */
[----:B------:R-:W-:-:S07]  /*2d60*/  @!P0 LOP3.LUT R10, R9, 0x7fffffff, RZ, 0xc0, !PT ;  /* 0x7fffffff090a8812 */ /* 0x000fce00078ec0ff */
.L_x_8:
[----:B------:R-:W-:Y:S05]  /*2d70*/  BSYNC.RECONVERGENT B0 ;  /* 0x0000000000007941 */ /* 0x000fea0003800200 */
.L_x_7:
[----:B------:R-:W-:Y:S01]  /*2d80*/  I2FP.F32.S32 R5, R5 ;  /* 0x0000000500057245 */ /* 0x000fe20000201400 */
[----:B------:R-:W-:Y:S01]  /*2d90*/  UIADD3 UR4, UPT, UPT, UR4, 0x1, URZ ;  /* 0x0000000104047890 */ /* 0x000fe2000fffe0ff */
[----:B------:R-:W-:Y:S01]  /*2da0*/  IADD3 R4, PT, PT, R4, 0x4, RZ ;  /* 0x0000000404047810 */ /* 0x000fe20007ffe0ff */
[----:B------:R-:W-:Y:S01]  /*2db0*/  VIADD R3, R3, 0x4 ;  /* 0x0000000403037836 */ /* 0x000fe20000000000 */
[----:B------:R-:W-:Y:S01]  /*2dc0*/  IADD3 R2, PT, PT, R2, 0x4, RZ ;  /* 0x0000000402027810 */ /* 0x000fe20007ffe0ff */
[----:B------:R-:W-:Y:S01]  /*2dd0*/  FADD R5, R5, R10 ;  /* 0x0000000a05057221 */ /* 0x000fe20000000000 */
[----:B------:R-:W-:-:S05]  /*2de0*/  UISETP.NE.AND UP0, UPT, UR4, 0x2d, UPT ;  /* 0x0000002d0400788c */ /* 0x000fca000bf05270 */
[----:B------:R-:W2:Y:S04]  /*2df0*/  F2I.TRUNC.NTZ R5, R5 ;  /* 0x0000000500057305 */ /* 0x000ea8000020f100 */
[----:B------:R-:W-:Y:S05]  /*2e00*/  BRA.U UP0, `(.L_x_9) ;  /* 0xfffffff500887547 */ /* 0x000fea000b83ffff */
[----:B0-----:R-:W-:Y:S01]  /*2e10*/  I2FP.F32.S32 R3, R7 ;  /* 0x0000000700037245 */ /* 0x001fe20000201400 */
[----:B------:R-:W-:Y:S03]  /*2e20*/  BSSY.RECONVERGENT B0, `(.L_x_10) ;  /* 0x000000e000007945 */ /* 0x000fe60003800200 */
[----:B------:R0:W1:Y:S01]  /*2e30*/  MUFU.RSQ R2, R3 ;  /* 0x0000000300027308 */ /* 0x0000620000001400 */
[----:B------:R-:W-:-:S05]  /*2e40*/  VIADD R4, R3, 0xf3000000 ;  /* 0xf300000003047836 */ /* 0x000fca0000000000 */
[----:B------:R-:W-:-:S13]  /*2e50*/  ISETP.GT.U32.AND P0, PT, R4, 0x727fffff, PT ;  /* 0x727fffff0400780c */ /* 0x000fda0003f04070 */
[----:B01----:R-:W-:Y:S05]  /*2e60*/  @!P0 BRA `(.L_x_11) ;  /* 0x0000000000148947 */ /* 0x003fea0003800000 */
[----:B------:R-:W-:Y:S02]  /*2e70*/  MOV R2, R3 ;  /* 0x0000000300027202 */ /* 0x000fe40000000f00 */
[----:B------:R-:W-:-:S07]  /*2e80*/  MOV R11, 0x2ea0 ;  /* 0x00002ea0000b7802 */ /* 0x000fce0000000f00 */
[----:B--2---:R-:W-:Y:S05]  /*2e90*/  CALL.REL.NOINC `($__internal_0_$__cuda_sm20_sqrt_rn_f32_slowpath) ;  /* 0x0000000400207944 */ /* 0x004fea0003c00000 */
[----:B------:R-:W-:Y:S01]  /*2ea0*/  IMAD.MOV.U32 R4, RZ, RZ, R7 ;  /* 0x000000ffff047224 */ /* 0x000fe200078e0007 */
[----:B------:R-:W-:Y:S06]  /*2eb0*/  BRA `(.L_x_12) ;  /* 0x0000000000107947 */ /* 0x000fec0003800000 */
.L_x_11:
[----:B------:R-:W-:Y:S01]  /*2ec0*/  FMUL.FTZ R4, R3, R2 ;  /* 0x0000000203047220 */ /* 0x000fe20000410000 */
[----:B------:R-:W-:-:S03]  /*2ed0*/  FMUL.FTZ R2, R2, 0.5 ;  /* 0x3f00000002027820 */ /* 0x000fc60000410000 */
[----:B------:R-:W-:-:S04]  /*2ee0*/  FFMA R3, -R4, R4, R3 ;  /* 0x0000000404037223 */ /* 0x000fc80000000103 */
[----:B------:R-:W-:-:S07]  /*2ef0*/  FFMA R4, R3, R2, R4 ;  /* 0x0000000203047223 */ /* 0x000fce0000000004 */
.L_x_12:
[----:B------:R-:W-:Y:S05]  /*2f00*/  BSYNC.RECONVERGENT B0 ;  /* 0x0000000000007941 */ /* 0x000fea0003800200 */
.L_x_10:
[----:B--2---:R-:W-:Y:S01]  /*2f10*/  I2FP.F32.S32 R2, R5 ;  /* 0x0000000500027245 */ /* 0x004fe20000201400 */
[----:B------:R-:W-:Y:S03]  /*2f20*/  BSSY.RECONVERGENT B0, `(.L_x_13) ;  /* 0x000000f000007945 */ /* 0x000fe60003800200 */
[----:B------:R-:W-:Y:S01]  /*2f30*/  IADD3 R3, PT, PT, R2, -0xd000000, RZ ;  /* 0xf300000002037810 */ /* 0x000fe20007ffe0ff */
[----:B------:R0:W1:Y:S03]  /*2f40*/  MUFU.RSQ R5, R2 ;  /* 0x0000000200057308 */ /* 0x0000660000001400 */
[----:B------:R-:W-:-:S13]  /*2f50*/  ISETP.GT.U32.AND P0, PT, R3, 0x727fffff, PT ;  /* 0x727fffff0300780c */ /* 0x000fda0003f04070 */
[----:B0-----:R-:W-:Y:S05]  /*2f60*/  @!P0 BRA `(.L_x_14) ;  /* 0x0000000000188947 */ /* 0x001fea0003800000 */
[----:B------:R-:W-:Y:S01]  /*2f70*/  BSSY.RECONVERGENT B1, `(.L_x_15) ;  /* 0x0000003000017945 */ /* 0x000fe20003800200 */
[----:B------:R-:W-:-:S07]  /*2f80*/  MOV R11, 0x2fa0 ;  /* 0x00002fa0000b7802 */ /* 0x000fce0000000f00 */
[----:B-1----:R-:W-:Y:S05]  /*2f90*/  CALL.REL.NOINC `($__internal_0_$__cuda_sm20_sqrt_rn_f32_slowpath) ;  /* 0x0000000000e07944 */ /* 0x002fea0003c00000 */
[----:B------:R-:W-:Y:S05]  /*2fa0*/  BSYNC.RECONVERGENT B1 ;  /* 0x0000000000017941 */ /* 0x000fea0003800200 */
.L_x_15:
[----:B------:R-:W-:Y:S01]  /*2fb0*/  IMAD.MOV.U32 R3, RZ, RZ, R7 ;  /* 0x000000ffff037224 */ /* 0x000fe200078e0007 */
[----:B------:R-:W-:Y:S06]  /*2fc0*/  BRA `(.L_x_16) ;  /* 0x0000000000107947 */ /* 0x000fec0003800000 */
.L_x_14:
[----:B-1----:R-:W-:Y:S01]  /*2fd0*/  FMUL.FTZ R3, R2, R5 ;  /* 0x0000000502037220 */ /* 0x002fe20000410000 */
[----:B------:R-:W-:-:S03]  /*2fe0*/  FMUL.FTZ R5, R5, 0.5 ;  /* 0x3f00000005057820 */ /* 0x000fc60000410000 */
[----:B------:R-:W-:-:S04]  /*2ff0*/  FFMA R2, -R3, R3, R2 ;  /* 0x0000000303027223 */ /* 0x000fc80000000102 */
[----:B------:R-:W-:-:S07]  /*3000*/  FFMA R3, R2, R5, R3 ;  /* 0x0000000502037223 */ /* 0x000fce0000000003 */
.L_x_16:
[----:B------:R-:W-:Y:S05]  /*3010*/  BSYNC.RECONVERGENT B0 ;  /* 0x0000000000007941 */ /* 0x000fea0003800200 */
.L_x_13:
[----:B------:R-:W-:Y:S01]  /*3020*/  FMUL R9, R3, R4 ;  /* 0x0000000403097220 */ /* 0x000fe20000400000 */
[----:B------:R-:W-:Y:S01]  /*3030*/  I2FP.F32.S32 R2, R6 ;  /* 0x0000000600027245 */ /* 0x000fe20000201400 */
[----:B------:R-:W0:Y:S01]  /*3040*/  LDCU.64 UR4, c[0x0][0x358] ;  /* 0x00006b00ff0477ac */ /* 0x000e220008000a00 */
[----:B------:R-:W-:Y:S01]  /*3050*/  BSSY.RECONVERGENT B0, `(.L_x_17) ;  /* 0x000000c000007945 */ /* 0x000fe20003800200 */
[----:B------:R-:W1:Y:S08]  /*3060*/  MUFU.RCP R3, R9 ;  /* 0x0000000900037308 */ /* 0x000e700000001000 */
[----:B------:R-:W2:Y:S01]  /*3070*/  FCHK P0, R2, R9 ;  /* 0x0000000902007302 */ /* 0x000ea20000000000 */
[----:B-1----:R-:W-:-:S04]  /*3080*/  FFMA R4, -R9, R3, 1 ;  /* 0x3f80000009047423 */ /* 0x002fc80000000103 */
[----:B------:R-:W-:-:S04]  /*3090*/  FFMA R3, R3, R4, R3 ;  /* 0x0000000403037223 */ /* 0x000fc80000000003 */
[----:B------:R-:W-:-:S04]  /*30a0*/  FFMA R4, R2, R3, RZ ;  /* 0x0000000302047223 */ /* 0x000fc800000000ff */
[----:B------:R-:W-:-:S04]  /*30b0*/  FFMA R5, -R9, R4, R2 ;  /* 0x0000000409057223 */ /* 0x000fc80000000102 */
[----:B------:R-:W-:Y:S01]  /*30c0*/  FFMA R3, R3, R5, R4 ;  /* 0x0000000503037223 */ /* 0x000fe20000000004 */
[----:B0-2---:R-:W-:Y:S06]  /*30d0*/  @!P0 BRA `(.L_x_18) ;  /* 0x00000000000c8947 */ /* 0x005fec0003800000 */
[----:B------:R-:W-:-:S07]  /*30e0*/  MOV R4, 0x3100 ;  /* 0x0000310000047802 */ /* 0x000fce0000000f00 */
[----:B------:R-:W-:Y:S05]  /*30f0*/  CALL.REL.NOINC `($__internal_1_$__cuda_sm3x_div_rn_noftz_f32_slowpath) ;  /* 0x0000000000e47944 */ /* 0x000fea0003c00000 */
[----:B------:R-:W-:-:S07]  /*3100*/  MOV R3, R2 ;  /* 0x0000000200037202 */ /* 0x000fce0000000f00 */
.L_x_18:
[----:B------:R-:W-:Y:S05]  /*3110*/  BSYNC.RECONVERGENT B0 ;  /* 0x0000000000007941 */ /* 0x000fea0003800200 */
.L_x_17:
[----:B------:R-:W-:Y:S01]  /*3120*/  IMAD.MOV.U32 R2, RZ, RZ, 0x3f000000 ;  /* 0x3f000000ff027424 */ /* 0x000fe200078e00ff */
[C---:B------:R-:W-:Y:S01]  /*3130*/  FSETP.NEU.AND P1, PT, |R3|.reuse, 1, PT ;  /* 0x3f8000000300780b */ /* 0x040fe20003f2d200 */
[----:B------:R-:W-:Y:S01]  /*3140*/  IMAD.MOV.U32 R6, RZ, RZ, 0x3fd774eb ;  /* 0x3fd774ebff067424 */ /* 0x000fe200078e00ff */
[C---:B------:R-:W-:Y:S01]  /*3150*/  FSETP.GT.AND P0, PT, |R3|.reuse, 0.56000000238418579102, PT ;  /* 0x3f0f5c290300780b */ /* 0x040fe20003f04200 */
[----:B------:R-:W-:-:S04]  /*3160*/  FFMA R2, |R3|, -R2, 0.5 ;  /* 0x3f00000003027423 */ /* 0x000fc80000000a02 */
[----:B------:R-:W0:Y:S02]  /*3170*/  MUFU.RSQ R5, R2 ;  /* 0x0000000200057308 */ /* 0x000e240000001400 */
[----:B0-----:R-:W-:Y:S01]  /*3180*/  FMUL R4, R2, R5 ;  /* 0x0000000502047220 */ /* 0x001fe20000400000 */
[----:B------:R-:W-:-:S04]  /*3190*/  FMUL R5, R5, -0.5 ;  /* 0xbf00000005057820 */ /* 0x000fc80000400000 */
[----:B------:R-:W-:-:S04]  /*31a0*/  FFMA R5, R4, R5, 0.5 ;  /* 0x3f00000004057423 */ /* 0x000fc80000000005 */
[----:B------:R-:W-:-:S05]  /*31b0*/  FFMA R5, R4, R5, R4 ;  /* 0x0000000504057223 */ /* 0x000fca0000000004 */
[----:B------:R-:W-:Y:S01]  /*31c0*/  FSEL R4, R5, RZ, P1 ;  /* 0x000000ff05047208 */ /* 0x000fe20000800000 */
[----:B------:R-:W-:Y:S01]  /*31d0*/  HFMA2 R5, -RZ, RZ, 1.265625, -5052 ;  /* 0x3d10ecefff057431 */ /* 0x000fe200000001ff */
[----:B------:R-:W-:Y:S02]  /*31e0*/  FSETP.GT.AND P1, PT, R3, 0.56000000238418579102, PT ;  /* 0x3f0f5c290300780b */ /* 0x000fe40003f24000 */
[----:B------:R-:W-:-:S04]  /*31f0*/  FSEL R4, R4, |R3|, P0 ;  /* 0x4000000304047208 */ /* 0x000fc80000000000 */
[----:B------:R-:W-:-:S05]  /*3200*/  LOP3.LUT R4, R4, 0x80000000, R3, 0xb8, !PT ;  /* 0x8000000004047812 */ /* 0x000fca00078eb803 */
[----:B------:R-:W-:-:S04]  /*3210*/  FMUL R2, R4, R4 ;  /* 0x0000000404027220 */ /* 0x000fc80000400000 */
[----:B------:R-:W-:-:S04]  /*3220*/  FFMA R5, R2, R5, 0.016980519518256187439 ;  /* 0x3c8b1abb02057423 */ /* 0x000fc80000000005 */
[----:B------:R-:W-:-:S04]  /*3230*/  FFMA R5, R2, R5, 0.030762933194637298584 ;  /* 0x3cfc028c02057423 */ /* 0x000fc80000000005 */
[----:B------:R-:W-:-:S04]  /*3240*/  FFMA R5, R2, R5, 0.044709417968988418579 ;  /* 0x3d37213902057423 */ /* 0x000fc80000000005 */
[----:B------:R-:W-:-:S04]  /*3250*/  FFMA R5, R2, R5, 0.074989043176174163818 ;  /* 0x3d9993db02057423 */ /* 0x000fc80000000005 */
[----:B------:R-:W-:-:S04]  /*3260*/  FFMA R5, R2, R5, 0.16666707396507263184 ;  /* 0x3e2aaac602057423 */ /* 0x000fc80000000005 */
[----:B------:R-:W-:Y:S02]  /*3270*/  FMUL R5, R2, R5 ;  /* 0x0000000502057220 */ /* 0x000fe40000400000 */
[----:B------:R-:W0:Y:S02]  /*3280*/  LDC.64 R2, c[0x0][0x380] ;  /* 0x0000e000ff027b82 */ /* 0x000e240000000a00 */
[----:B------:R-:W-:-:S05]  /*3290*/  FFMA R4, R4, R5, R4 ;  /* 0x0000000504047223 */ /* 0x000fca0000000004 */
[----:B------:R-:W-:-:S05]  /*32a0*/  FSEL R5, R4, -R4, P0 ;  /* 0x8000000404057208 */ /* 0x000fca0000000000 */
[----:B------:R-:W-:-:S04]  /*32b0*/  @!P1 FFMA R4, R6, 0.93318945169448852539, R5 ;  /* 0x3f6ee58106049823 */ /* 0x000fc80000000005 */
[----:B------:R-:W-:-:S05]  /*32c0*/  @P0 FADD R4, R4, R4 ;  /* 0x0000000404040221 */ /* 0x000fca0000000000 */
[----:B------:R-:W-:Y:S01]  /*32d0*/  FSETP.NAN.AND P0, PT, R4, R4, PT ;  /* 0x000000040400720b */ /* 0x000fe20003f08000 */
[----:B0-----:R-:W-:-:S03]  /*32e0*/  IMAD.WIDE R2, R0, 0x4, R2 ;  /* 0x0000000400027825 */ /* 0x001fc600078e0202 */
[----:B------:R-:W-:-:S05]  /*32f0*/  FSEL R5, R4, -2, !P0 ;  /* 0xc000000004057808 */ /* 0x000fca0004000000 */
[----:B------:R-:W-:Y:S01]  /*3300*/  STG.E desc[UR4][R2.64], R5 ;  /* 0x0000000502007986 */ /* 0x000fe2000c101904 */
[----:B------:R-:W-:Y:S05]  /*3310*/  EXIT ;  /* 0x000000000000794d */ /* 0x000fea0003800000 */
        .weak           $__internal_0_$__cuda_sm20_sqrt_rn_f32_slowpath
        .type           $__internal_0_$__cuda_sm20_sqrt_rn_f32_slowpath,@function
        .size           $__internal_0_$__cuda_sm20_sqrt_rn_f32_slowpath,($__internal_1_$__cuda_sm3x_div_rn_noftz_f32_slowpath - $__internal_0_$__cuda_sm20_sqrt_rn_f32_slowpath)
$__internal_0_$__cuda_sm20_sqrt_rn_f32_slowpath:
[----:B------:R-:W-:-:S13]  /*3320*/  LOP3.LUT P0, RZ, R2, 0x7fffffff, RZ, 0xc0, !PT ;  /* 0x7fffffff02ff7812 */ /* 0x000fda000780c0ff */
[----:B------:R-:W-:Y:S01]  /*3330*/  @!P0 MOV R3, R2 ;  /* 0x0000000200038202 */ /* 0x000fe20000000f00 */
[----:B------:R-:W-:Y:S06]  /*3340*/  @!P0 BRA `(.L_x_19) ;  /* 0x0000000000408947 */ /* 0x000fec0003800000 */
[----:B------:R-:W-:-:S13]  /*3350*/  FSETP.GEU.FTZ.AND P0, PT, R2, RZ, PT ;  /* 0x000000ff0200720b */ /* 0x000fda0003f1e000 */
[----:B------:R-:W-:Y:S01]  /*3360*/  @!P0 IMAD.MOV.U32 R3, RZ, RZ, 0x7fffffff ;  /* 0x7fffffffff038424 */ /* 0x000fe200078e00ff */
[----:B------:R-:W-:Y:S06]  /*3370*/  @!P0 BRA `(.L_x_19) ;  /* 0x0000000000348947 */ /* 0x000fec0003800000 */
[----:B------:R-:W-:-:S13]  /*3380*/  FSETP.GTU.FTZ.AND P0, PT, |R2|, +INF , PT ;  /* 0x7f8000000200780b */ /* 0x000fda0003f1c200 */
[----:B------:R-:W-:Y:S01]  /*3390*/  @P0 FADD.FTZ R3, R2, 1 ;  /* 0x3f80000002030421 */ /* 0x000fe20000010000 */
[----:B------:R-:W-:Y:S06]  /*33a0*/  @P0 BRA `(.L_x_19) ;  /* 0x0000000000280947 */ /* 0x000fec0003800000 */
[----:B------:R-:W-:-:S13]  /*33b0*/  FSETP.NEU.FTZ.AND P0, PT, |R2|, +INF , PT ;  /* 0x7f8000000200780b */ /* 0x000fda0003f1d200 */
[----:B------:R-:W-:-:S04]  /*33c0*/  @P0 FFMA R7, R2, 1.84467440737095516160e+19, RZ ;  /* 0x5f80000002070823 */ /* 0x000fc800000000ff */
[----:B------:R-:W0:Y:S02]  /*33d0*/  @P0 MUFU.RSQ R8, R7 ;  /* 0x0000000700080308 */ /* 0x000e240000001400 */
[----:B0-----:R-:W-:Y:S01]  /*33e0*/  @P0 FMUL.FTZ R10, R7, R8 ;  /* 0x00000008070a0220 */ /* 0x001fe20000410000 */
[----:B------:R-:W-:-:S03]  /*33f0*/  @P0 FMUL.FTZ R8, R8, 0.5 ;  /* 0x3f00000008080820 */ /* 0x000fc60000410000 */
[----:B------:R-:W-:-:S04]  /*3400*/  @P0 FADD.FTZ R3, -R10, -RZ ;  /* 0x800000ff0a030221 */ /* 0x000fc80000010100 */
[----:B------:R-:W-:Y:S01]  /*3410*/  @P0 FFMA R9, R10, R3, R7 ;  /* 0x000000030a090223 */ /* 0x000fe20000000007 */
[----:B------:R-:W-:-:S03]  /*3420*/  @!P0 MOV R3, R2 ;  /* 0x0000000200038202 */ /* 0x000fc60000000f00 */
[----:B------:R-:W-:-:S04]  /*3430*/  @P0 FFMA R8, R9, R8, R10 ;  /* 0x0000000809080223 */ /* 0x000fc8000000000a */
[----:B------:R-:W-:-:S07]  /*3440*/  @P0 FMUL.FTZ R3, R8, 2.3283064365386962891e-10 ;  /* 0x2f80000008030820 */ /* 0x000fce0000410000 */
.L_x_19:
[----:B------:R-:W-:Y:S01]  /*3450*/  IMAD.MOV.U32 R7, RZ, RZ, R3 ;  /* 0x000000ffff077224 */ /* 0x000fe200078e0003 */
[----:B------:R-:W-:Y:S01]  /*3460*/  MOV R2, R11 ;  /* 0x0000000b00027202 */ /* 0x000fe20000000f00 */
[----:B------:R-:W-:-:S04]  /*3470*/  IMAD.MOV.U32 R3, RZ, RZ, 0x0 ;  /* 0x00000000ff037424 */ /* 0x000fc800078e00ff */
[----:B------:R-:W-:Y:S05]  /*3480*/  RET.REL.NODEC R2 `(_Z6kernelPfxf) ;  /* 0xffffffc802dc7950 */ /* 0x000fea0003c3ffff */
        .weak           $__internal_1_$__cuda_sm3x_div_rn_noftz_f32_slowpath
        .type           $__internal_1_$__cuda_sm3x_div_rn_noftz_f32_slowpath,@function
        .size           $__internal_1_$__cuda_sm3x_div_rn_noftz_f32_slowpath,(.L_x_33 - $__internal_1_$__cuda_sm3x_div_rn_noftz_f32_slowpath)
$__internal_1_$__cuda_sm3x_div_rn_noftz_f32_slowpath:
[--C-:B------:R-:W-:Y:S01]  /*3490*/  SHF.R.U32.HI R5, RZ, 0x17, R9.reuse ;  /* 0x00000017ff057819 */ /* 0x100fe20000011609 */
[----:B------:R-:W-:Y:S01]  /*34a0*/  BSSY.RECONVERGENT B1, `(.L_x_20) ;  /* 0x0000065000017945 */ /* 0x000fe20003800200 */
[----:B------:R-:W-:Y:S01]  /*34b0*/  SHF.R.U32.HI R3, RZ, 0x17, R2 ;  /* 0x00000017ff037819 */ /* 0x000fe20000011602 */
[----:B------:R-:W-:Y:S01]  /*34c0*/  IMAD.MOV.U32 R6, RZ, RZ, R9 ;  /* 0x000000ffff067224 */ /* 0x000fe200078e0009 */
[----:B------:R-:W-:Y:S02]  /*34d0*/  LOP3.LUT R13, R5, 0xff, RZ, 0xc0, !PT ;  /* 0x000000ff050d7812 */ /* 0x000fe400078ec0ff */
[----:B------:R-:W-:Y:S02]  /*34e0*/  LOP3.LUT R10, R3, 0xff, RZ, 0xc0, !PT ;  /* 0x000000ff030a7812 */ /* 0x000fe400078ec0ff */
[----:B------:R-:W-:Y:S02]  /*34f0*/  IADD3 R11, PT, PT, R13, -0x1, RZ ;  /* 0xffffffff0d0b7810 */ /* 0x000fe40007ffe0ff */
[----:B------:R-:W-:Y:S01]  /*3500*/  MOV R5, R2 ;  /* 0x0000000200057202 */ /* 0x000fe20000000f00 */
[----:B------:R-:W-:Y:S01]  /*3510*/  VIADD R8, R10, 0xffffffff ;  /* 0xffffffff0a087836 */ /* 0x000fe20000000000 */
[----:B------:R-:W-:-:S04]  /*3520*/  ISETP.GT.U32.AND P0, PT, R11, 0xfd, PT ;  /* 0x000000fd0b00780c */ /* 0x000fc80003f04070 */
[----:B------:R-:W-:-:S13]  /*3530*/  ISETP.GT.U32.OR P0, PT, R8, 0xfd, P0 ;  /* 0x000000fd0800780c */ /* 0x000fda0000704470 */
[----:B------:R-:W-:Y:S01]  /*3540*/  @!P0 MOV R7, RZ ;  /* 0x000000ff00078202 */ /* 0x000fe20000000f00 */
[----:B------:R-:W-:Y:S06]  /*3550*/  @!P0 BRA `(.L_x_21) ;  /* 0x0000000000608947 */ /* 0x000fec0003800000 */
[----:B------:R-:W-:Y:S01]  /*3560*/  FSETP.GTU.FTZ.AND P0, PT, |R2|, +INF , PT ;  /* 0x7f8000000200780b */ /* 0x000fe20003f1c200 */
[----:B------:R-:W-:Y:S01]  /*3570*/  IMAD.MOV.U32 R3, RZ, RZ, R9 ;  /* 0x000000ffff037224 */ /* 0x000fe200078e0009 */
[----:B------:R-:W-:-:S04]  /*3580*/  FSETP.GTU.FTZ.AND P1, PT, |R9|, +INF , PT ;  /* 0x7f8000000900780b */ /* 0x000fc80003f3c200 */
[----:B------:R-:W-:-:S13]  /*3590*/  PLOP3.LUT P0, PT, P0, P1, PT, 0xf8, 0x8f ;  /* 0x00000000008f781c */ /* 0x000fda0000703f70 */
[----:B------:R-:W-:Y:S05]  /*35a0*/  @P0 BRA `(.L_x_22) ;  /* 0x00000004004c0947 */ /* 0x000fea0003800000 */
[----:B------:R-:W-:-:S13]  /*35b0*/  LOP3.LUT P0, RZ, R6, 0x7fffffff, R5, 0xc8, !PT ;  /* 0x7fffffff06ff7812 */ /* 0x000fda000780c805 */
[----:B------:R-:W-:Y:S05]  /*35c0*/  @!P0 BRA `(.L_x_23) ;  /* 0x00000004003c8947 */ /* 0x000fea0003800000 */
[C---:B------:R-:W-:Y:S02]  /*35d0*/  FSETP.NEU.FTZ.AND P2, PT, |R2|.reuse, +INF , PT ;  /* 0x7f8000000200780b */ /* 0x040fe40003f5d200 */
[----:B------:R-:W-:Y:S02]  /*35e0*/  FSETP.NEU.FTZ.AND P1, PT, |R3|, +INF , PT ;  /* 0x7f8000000300780b */ /* 0x000fe40003f3d200 */
[----:B------:R-:W-:-:S11]  /*35f0*/  FSETP.NEU.FTZ.AND P0, PT, |R2|, +INF , PT ;  /* 0x7f8000000200780b */ /* 0x000fd60003f1d200 */
[----:B------:R-:W-:Y:S05]  /*3600*/  @!P1 BRA !P2, `(.L_x_23) ;  /* 0x00000004002c9947 */ /* 0x000fea0005000000 */
[----:B------:R-:W-:-:S04]  /*3610*/  LOP3.LUT P2, RZ, R5, 0x7fffffff, RZ, 0xc0, !PT ;  /* 0x7fffffff05ff7812 */ /* 0x000fc8000784c0ff */
[----:B------:R-:W-:-:S13]  /*3620*/  PLOP3.LUT P1, PT, P1, P2, PT, 0x2f, 0xf2 ;  /* 0x0000000000f2781c */ /* 0x000fda0000f24577 */
[----:B------:R-:W-:Y:S05]  /*3630*/  @P1 BRA `(.L_x_24) ;  /* 0x0000000400181947 */ /* 0x000fea0003800000 */
[----:B------:R-:W-:-:S04]  /*3640*/  LOP3.LUT P1, RZ, R6, 0x7fffffff, RZ, 0xc0, !PT ;  /* 0x7fffffff06ff7812 */ /* 0x000fc8000782c0ff */
[----:B------:R-:W-:-:S13]  /*3650*/  PLOP3.LUT P0, PT, P0, P1, PT, 0x2f, 0xf2 ;  /* 0x0000000000f2781c */ /* 0x000fda0000702577 */
[----:B------:R-:W-:Y:S05]  /*3660*/  @P0 BRA `(.L_x_25) ;  /* 0x0000000400000947 */ /* 0x000fea0003800000 */
[----:B------:R-:W-:Y:S02]  /*3670*/  ISETP.GE.AND P0, PT, R8, RZ, PT ;  /* 0x000000ff0800720c */ /* 0x000fe40003f06270 */
[----:B------:R-:W-:-:S11]  /*3680*/  ISETP.GE.AND P1, PT, R11, RZ, PT ;  /* 0x000000ff0b00720c */ /* 0x000fd60003f26270 */
[----:B------:R-:W-:Y:S01]  /*3690*/  @P0 MOV R7, RZ ;  /* 0x000000ff00070202 */ /* 0x000fe20000000f00 */
[----:B------:R-:W-:Y:S02]  /*36a0*/  @!P0 IMAD.MOV.U32 R7, RZ, RZ, -0x40 ;  /* 0xffffffc0ff078424 */ /* 0x000fe400078e00ff */
[----:B------:R-:W-:Y:S01]  /*36b0*/  @!P0 FFMA R5, R2, 1.84467440737095516160e+19, RZ ;  /* 0x5f80000002058823 */ /* 0x000fe200000000ff */
[----:B------:R-:W-:Y:S02]  /*36c0*/  @!P1 FFMA R6, R3, 1.84467440737095516160e+19, RZ ;  /* 0x5f80000003069823 */ /* 0x000fe400000000ff */
[----:B------:R-:W-:-:S07]  /*36d0*/  @!P1 IADD3 R7, PT, PT, R7, 0x40, RZ ;  /* 0x0000004007079810 */ /* 0x000fce0007ffe0ff */
.L_x_21:
[----:B------:R-:W-:Y:S01]  /*36e0*/  LEA R3, R13, 0xc0800000, 0x17 ;  /* 0xc08000000d037811 */ /* 0x000fe200078eb8ff */
[----:B------:R-:W-:Y:S04]  /*36f0*/  BSSY.RECONVERGENT B2, `(.L_x_26) ;  /* 0x0000036000027945 */ /* 0x000fe80003800200 */
[----:B------:R-:W-:Y:S01]  /*3700*/  IMAD.IADD R3, R6, 0x1, -R3 ;  /* 0x0000000106037824 */ /* 0x000fe200078e0a03 */
[----:B------:R-:W-:-:S03]  /*3710*/  IADD3 R6, PT, PT, R10, -0x7f, RZ ;  /* 0xffffff810a067810 */ /* 0x000fc60007ffe0ff */
[----:B------:R-:W0:Y:S01]  /*3720*/  MUFU.RCP R8, R3 ;  /* 0x0000000300087308 */ /* 0x000e220000001000 */
[----:B------:R-:W-:Y:S01]  /*3730*/  FADD.FTZ R9, -R3, -RZ ;  /* 0x800000ff03097221 */ /* 0x000fe20000010100 */
[C---:B------:R-:W-:Y:S01]  /*3740*/  IMAD R2, R6.reuse, -0x800000, R5 ;  /* 0xff80000006027824 */ /* 0x040fe200078e0205 */
[----:B------:R-:W-:-:S05]  /*3750*/  IADD3 R6, PT, PT, R6, 0x7f, -R13 ;  /* 0x0000007f06067810 */ /* 0x000fca0007ffe80d */
[----:B------:R-:W-:Y:S02]  /*3760*/  IMAD.IADD R6, R6, 0x1, R7 ;  /* 0x0000000106067824 */ /* 0x000fe400078e0207 */
[----:B0-----:R-:W-:-:S04]  /*3770*/  FFMA R11, R8, R9, 1 ;  /* 0x3f800000080b7423 */ /* 0x001fc80000000009 */
[----:B------:R-:W-:-:S04]  /*3780*/  FFMA R10, R8, R11, R8 ;  /* 0x0000000b080a7223 */ /* 0x000fc80000000008 */
[----:B------:R-:W-:-:S04]  /*3790*/  FFMA R5, R2, R10, RZ ;  /* 0x0000000a02057223 */ /* 0x000fc800000000ff */
[----:B------:R-:W-:-:S04]  /*37a0*/  FFMA R8, R9, R5, R2 ;  /* 0x0000000509087223 */ /* 0x000fc80000000002 */
[----:B------:R-:W-:-:S04]  /*37b0*/  FFMA R11, R10, R8, R5 ;  /* 0x000000080a0b7223 */ /* 0x000fc80000000005 */
[----:B------:R-:W-:-:S04]  /*37c0*/  FFMA R8, R9, R11, R2 ;  /* 0x0000000b09087223 */ /* 0x000fc80000000002 */
[----:B------:R-:W-:-:S05]  /*37d0*/  FFMA R2, R10, R8, R11 ;  /* 0x000000080a027223 */ /* 0x000fca000000000b */
[----:B------:R-:W-:-:S04]  /*37e0*/  SHF.R.U32.HI R3, RZ, 0x17, R2 ;  /* 0x00000017ff037819 */ /* 0x000fc80000011602 */
[----:B------:R-:W-:-:S04]  /*37f0*/  LOP3.LUT R3, R3, 0xff, RZ, 0xc0, !PT ;  /* 0x000000ff03037812 */ /* 0x000fc800078ec0ff */
[----:B------:R-:W-:-:S05]  /*3800*/  IADD3 R7, PT, PT, R3, R6, RZ ;  /* 0x0000000603077210 */ /* 0x000fca0007ffe0ff */
[----:B------:R-:W-:-:S05]  /*3810*/  VIADD R3, R7, 0xffffffff ;  /* 0xffffffff07037836 */ /* 0x000fca0000000000 */
[----:B------:R-:W-:-:S13]  /*3820*/  ISETP.GE.U32.AND P0, PT, R3, 0xfe, PT ;  /* 0x000000fe0300780c */ /* 0x000fda0003f06070 */
[----:B------:R-:W-:Y:S05]  /*3830*/  @!P0 BRA `(.L_x_27) ;  /* 0x0000000000808947 */ /* 0x000fea0003800000 */
[----:B------:R-:W-:-:S13]  /*3840*/  ISETP.GT.AND P0, PT, R7, 0xfe, PT ;  /* 0x000000fe0700780c */ /* 0x000fda0003f04270 */
[----:B------:R-:W-:Y:S05]  /*3850*/  @P0 BRA `(.L_x_28) ;  /* 0x00000000006c0947 */ /* 0x000fea0003800000 */
[----:B------:R-:W-:-:S13]  /*3860*/  ISETP.GE.AND P0, PT, R7, 0x1, PT ;  /* 0x000000010700780c */ /* 0x000fda0003f06270 */
[----:B------:R-:W-:Y:S05]  /*3870*/  @P0 BRA `(.L_x_29) ;  /* 0x0000000000740947 */ /* 0x000fea0003800000 */
[----:B------:R-:W-:Y:S02]  /*3880*/  ISETP.GE.AND P0, PT, R7, -0x18, PT ;  /* 0xffffffe80700780c */ /* 0x000fe40003f06270 */
[----:B------:R-:W-:-:S11]  /*3890*/  LOP3.LUT R2, R2, 0x80000000, RZ, 0xc0, !PT ;  /* 0x8000000002027812 */ /* 0x000fd600078ec0ff */
[----:B------:R-:W-:Y:S05]  /*38a0*/  @!P0 BRA `(.L_x_29) ;  /* 0x0000000000688947 */ /* 0x000fea0003800000 */
[CCC-:B------:R-:W-:Y:S01]  /*38b0*/  FFMA.RZ R3, R10.reuse, R8.reuse, R11.reuse ;  /* 0x000000080a037223 */ /* 0x1c0fe2000000c00b */
[CCC-:B------:R-:W-:Y:S01]  /*38c0*/  FFMA.RM R6, R10.reuse, R8.reuse, R11.reuse ;  /* 0x000000080a067223 */ /* 0x1c0fe2000000400b */
[C---:B------:R-:W-:Y:S02]  /*38d0*/  ISETP.NE.AND P2, PT, R7.reuse, RZ, PT ;  /* 0x000000ff0700720c */ /* 0x040fe40003f45270 */
[----:B------:R-:W-:Y:S02]  /*38e0*/  ISETP.NE.AND P1, PT, R7, RZ, PT ;  /* 0x000000ff0700720c */ /* 0x000fe40003f25270 */
[----:B------:R-:W-:Y:S01]  /*38f0*/  LOP3.LUT R5, R3, 0x7fffff, RZ, 0xc0, !PT ;  /* 0x007fffff03057812 */ /* 0x000fe200078ec0ff */
[----:B------:R-:W-:Y:S01]  /*3900*/  FFMA.RP R3, R10, R8, R11 ;  /* 0x000000080a037223 */ /* 0x000fe2000000800b */
[----:B------:R-:W-:Y:S01]  /*3910*/  IADD3 R8, PT, PT, R7, 0x20, RZ ;  /* 0x0000002007087810 */ /* 0x000fe20007ffe0ff */
[----:B------:R-:W-:Y:S01]  /*3920*/  IMAD.MOV R7, RZ, RZ, -R7 ;  /* 0x000000ffff077224 */ /* 0x000fe200078e0a07 */
[----:B------:R-:W-:-:S02]  /*3930*/  LOP3.LUT R5, R5, 0x800000, RZ, 0xfc, !PT ;  /* 0x0080000005057812 */ /* 0x000fc400078efcff */
[----:B------:R-:W-:Y:S02]  /*3940*/  FSETP.NEU.FTZ.AND P0, PT, R3, R6, PT ;  /* 0x000000060300720b */ /* 0x000fe40003f1d000 */
[----:B------:R-:W-:Y:S02]  /*3950*/  SHF.L.U32 R8, R5, R8, RZ ;  /* 0x0000000805087219 */ /* 0x000fe400000006ff */
[----:B------:R-:W-:Y:S02]  /*3960*/  SEL R6, R7, RZ, P2 ;  /* 0x000000ff07067207 */ /* 0x000fe40001000000 */
[----:B------:R-:W-:Y:S02]  /*3970*/  ISETP.NE.AND P1, PT, R8, RZ, P1 ;  /* 0x000000ff0800720c */ /* 0x000fe40000f25270 */
[----:B------:R-:W-:Y:S02]  /*3980*/  SHF.R.U32.HI R6, RZ, R6, R5 ;  /* 0x00000006ff067219 */ /* 0x000fe40000011605 */
[----:B------:R-:W-:-:S02]  /*3990*/  PLOP3.LUT P0, PT, P0, P1, PT, 0xf8, 0x8f ;  /* 0x00000000008f781c */ /* 0x000fc40000703f70 */
[----:B------:R-:W-:Y:S02]  /*39a0*/  SHF.R.U32.HI R8, RZ, 0x1, R6 ;  /* 0x00000001ff087819 */ /* 0x000fe40000011606 */
[----:B------:R-:W-:-:S04]  /*39b0*/  SEL R3, RZ, 0x1, !P0 ;  /* 0x00000001ff037807 */ /* 0x000fc80004000000 */
[----:B------:R-:W-:-:S04]  /*39c0*/  LOP3.LUT R3, R3, 0x1, R8, 0xf8, !PT ;  /* 0x0000000103037812 */ /* 0x000fc800078ef808 */
[----:B------:R-:W-:-:S04]  /*39d0*/  LOP3.LUT R3, R3, R6, RZ, 0xc0, !PT ;  /* 0x0000000603037212 */ /* 0x000fc800078ec0ff */
[----:B------:R-:W-:-:S04]  /*39e0*/  IADD3 R3, PT, PT, R8, R3, RZ ;  /* 0x0000000308037210 */ /* 0x000fc80007ffe0ff */
[----:B------:R-:W-:Y:S01]  /*39f0*/  LOP3.LUT R2, R3, R2, RZ, 0xfc, !PT ;  /* 0x0000000203027212 */ /* 0x000fe200078efcff */
[----:B------:R-:W-:Y:S06]  /*3a00*/  BRA `(.L_x_29) ;  /* 0x0000000000107947 */ /* 0x000fec0003800000 */
.L_x_28:
[----:B------:R-:W-:-:S04]  /*3a10*/  LOP3.LUT R2, R2, 0x80000000, RZ, 0xc0, !PT ;  /* 0x8000000002027812 */ /* 0x000fc800078ec0ff */
[----:B------:R-:W-:Y:S01]  /*3a20*/  LOP3.LUT R2, R2, 0x7f800000, RZ, 0xfc, !PT ;  /* 0x7f80000002027812 */ /* 0x000fe200078efcff */
[----:B------:R-:W-:Y:S06]  /*3a30*/  BRA `(.L_x_29) ;  /* 0x0000000000047947 */ /* 0x000fec0003800000 */
.L_x_27:
[----:B------:R-:W-:-:S07]  /*3a40*/  IMAD R2, R6, 0x800000, R2 ;  /* 0x0080000006027824 */ /* 0x000fce00078e0202 */
.L_x_29:
[----:B------:R-:W-:Y:S05]  /*3a50*/  BSYNC.RECONVERGENT B2 ;  /* 0x0000000000027941 */ /* 0x000fea0003800200 */
.L_x_26:
[----:B------:R-:W-:Y:S05]  /*3a60*/  BRA `(.L_x_30) ;  /* 0x0000000000207947 */ /* 0x000fea0003800000 */
.L_x_25:
[----:B------:R-:W-:-:S04]  /*3a70*/  LOP3.LUT R2, R6, 0x80000000, R5, 0x48, !PT ;  /* 0x8000000006027812 */ /* 0x000fc800078e4805 */
[----:B------:R-:W-:Y:S01]  /*3a80*/  LOP3.LUT R2, R2, 0x7f800000, RZ, 0xfc, !PT ;  /* 0x7f80000002027812 */ /* 0x000fe200078efcff */
[----:B------:R-:W-:Y:S06]  /*3a90*/  BRA `(.L_x_30) ;  /* 0x0000000000147947 */ /* 0x000fec0003800000 */
.L_x_24:
[----:B------:R-:W-:Y:S01]  /*3aa0*/  LOP3.LUT R2, R6, 0x80000000, R5, 0x48, !PT ;  /* 0x8000000006027812 */ /* 0x000fe200078e4805 */
[----:B------:R-:W-:Y:S06]  /*3ab0*/  BRA `(.L_x_30) ;  /* 0x00000000000c7947 */ /* 0x000fec0003800000 */
.L_x_23:
[----:B------:R-:W0:Y:S01]  /*3ac0*/  MUFU.RSQ R2, -QNAN ;  /* 0xffc0000000027908 */ /* 0x000e220000001400 */
[----:B------:R-:W-:Y:S05]  /*3ad0*/  BRA `(.L_x_30) ;  /* 0x0000000000047947 */ /* 0x000fea0003800000 */
.L_x_22:
[----:B------:R-:W-:-:S07]  /*3ae0*/  FADD.FTZ R2, R2, R3 ;  /* 0x0000000302027221 */ /* 0x000fce0000010000 */
.L_x_30:
[----:B------:R-:W-:Y:S05]  /*3af0*/  BSYNC.RECONVERGENT B1 ;  /* 0x0000000000017941 */ /* 0x000fea0003800200 */
.L_x_20:
[----:B------:R-:W-:-:S04]  /*3b00*/  HFMA2 R5, -RZ, RZ, 0, 0 ;  /* 0x00000000ff057431 */ /* 0x000fc800000001ff */
[----:B0-----:R-:W-:Y:S05]  /*3b10*/  RET.REL.NODEC R4 `(_Z6kernelPfxf) ;  /* 0xffffffc404387950 */ /* 0x001fea0003c3ffff */
.L_x_31:
        /* <DEDUP_REMOVED lines=14> */
.L_x_33:


//--------------------- .nv.shared.reserved.0     --------------------------
	.section	.nv.shared.reserved.0,"aw",@nobits
	.weak		__nv_reservedSMEM_offset_0_alias
	.size		__nv_reservedSMEM_offset_0_alias, 0, 64
	.other		__nv_reservedSMEM_offset_0_alias,@"STO_CUDA_RESERVED_SHARED STV_DEFAULT"
__nv_reservedSMEM_offset_0_alias:
	.zero		0
	.zero		64


//--------------------- .nv.global                --------------------------
	.section	.nv.global,"aw",@nobits
.nv.global:
	.type		_ZN34_INTERNAL_ef9fdab0_4_k_cu_fd8986cb6thrust24THRUST_300001_SM_1000_NS12placeholders2_8E,@object
	.size		_ZN34_INTERNAL_ef9fdab0_4_k_cu_fd8986cb6thrust24THRUST_300001_SM_1000_NS12placeholders2_8E,(_ZN34_INTERNAL_ef9fdab0_4_k_cu_fd8986cb4cuda3std3__436_GLOBAL__N__ef9fdab0_4_k_cu_fd8986cb6ignoreE - _ZN34_INTERNAL_ef9fdab0_4_k_cu_fd8986cb6thrust24THRUST_300001_SM_1000_NS12placeholders2_8E)
_ZN34_INTERNAL_ef9fdab0_4_k_cu_fd8986cb6thrust24THRUST_300001_SM_1000_NS12placeholders2_8E:
	.zero		1
	.type		_ZN34_INTERNAL_ef9fdab0_4_k_cu_fd8986cb4cuda3std3__436_GLOBAL__N__ef9fdab0_4_k_cu_fd8986cb6ignoreE,@object
	.size		_ZN34_INTERNAL_ef9fdab0_4_k_cu_fd8986cb4cuda3std3__436_GLOBAL__N__ef9fdab0_4_k_cu_fd8986cb6ignoreE,(_ZN34_INTERNAL_ef9fdab0_4_k_cu_fd8986cb4cuda3std6ranges3__45__cpo4dataE - _ZN34_INTERNAL_ef9fdab0_4_k_cu_fd8986cb4cuda3std3__436_GLOBAL__N__ef9fdab0_4_k_cu_fd8986cb6ignoreE)
_ZN34_INTERNAL_ef9fdab0_4_k_cu_fd8986cb4cuda3std3__436_GLOBAL__N__ef9fdab0_4_k_cu_fd8986cb6ignoreE:
	.zero		1
	.type		_ZN34_INTERNAL_ef9fdab0_4_k_cu_fd8986cb4cuda3std6ranges3__45__cpo4dataE,@object
	.size		_ZN34_INTERNAL_ef9fdab0_4_k_cu_fd8986cb4cuda3std6ranges3__45__cpo4dataE,(_ZN34_INTERNAL_ef9fdab0_4_k_cu_fd8986cb6thrust24THRUST_300001_SM_1000_NS6system3cpp3parE - _ZN34_INTERNAL_ef9fdab0_4_k_cu_fd8986cb4cuda3std6ranges3__45__cpo4dataE)
_ZN34_INTERNAL_ef9fdab0_4_k_cu_fd8986cb4cuda3std6ranges3__45__cpo4dataE:
	.zero		1
	.type		_ZN34_INTERNAL_ef9fdab0_4_k_cu_fd8986cb6thrust24THRUST_300001_SM_1000_NS6system3cpp3parE,@object
	.size		_ZN34_INTERNAL_ef9fdab0_4_k_cu_fd8986cb6thrust24THRUST_300001_SM_1000_NS6system3cpp3parE,(_ZN34_INTERNAL_ef9fdab0_4_k_cu_fd8986cb4cuda3std3__45__cpo5beginE - _ZN34_INTERNAL_ef9fdab0_4_k_cu_fd8986cb6thrust24THRUST_300001_SM_1000_NS6system3cpp3parE)
_ZN34_INTERNAL_ef9fdab0_4_k_cu_fd8986cb6thrust24THRUST_300001_SM_1000_NS6system3cpp3parE:
	.zero		1
	.type		_ZN34_INTERNAL_ef9fdab0_4_k_cu_fd8986cb4cuda3std3__45__cpo5beginE,@object
	.size		_ZN34_INTERNAL_ef9fdab0_4_k_cu_fd8986cb4cuda3std3__45__cpo5beginE,(_ZN34_INTERNAL_ef9fdab0_4_k_cu_fd8986cb4cuda3std6ranges3__45__cpo5beginE - _ZN34_INTERNAL_ef9fdab0_4_k_cu_fd8986cb4cuda3std3__45__cpo5beginE)
_ZN34_INTERNAL_ef9fdab0_4_k_cu_fd8986cb4cuda3std3__45__cpo5beginE:
	.zero		1
	.type		_ZN34_INTERNAL_ef9fdab0_4_k_cu_fd8986cb4cuda3std6ranges3__45__cpo5beginE,@object
	.size		_ZN34_INTERNAL_ef9fdab0_4_k_cu_fd8986cb4cuda3std6ranges3__45__cpo5beginE,(_ZN34_INTERNAL_ef9fdab0_4_k_cu_fd8986cb6thrust24THRUST_300001_SM_1000_NS6deviceE - _ZN34_INTERNAL_ef9fdab0_4_k_cu_fd8986cb4cuda3std6ranges3__45__cpo5beginE)
_ZN34_INTERNAL_ef9fdab0_4_k_cu_fd8986cb4cuda3std6ranges3__45__cpo5beginE:
	.zero		1
	.type		_ZN34_INTERNAL_ef9fdab0_4_k_cu_fd8986cb6thrust24THRUST_300001_SM_1000_NS6deviceE,@object
	.size		_ZN34_INTERNAL_ef9fdab0_4_k_cu_fd8986cb6thrust24THRUST_300001_SM_1000_NS6deviceE,(_ZN34_INTERNAL_ef9fdab0_4_k_cu_fd8986cb4cuda3std3__47nulloptE - _ZN34_INTERNAL_ef9fdab0_4_k_cu_fd8986cb6thrust24THRUST_300001_SM_1000_NS6deviceE)
_ZN34_INTERNAL_ef9fdab0_4_k_cu_fd8986cb6thrust24THRUST_300001_SM_1000_NS6deviceE:
	.zero		1
	.type		_ZN34_INTERNAL_ef9fdab0_4_k_cu_fd8986cb4cuda3std3__47nulloptE,@object
	.size		_ZN34_INTERNAL_ef9fdab0_4_k_cu_fd8986cb4cuda3std3__47nulloptE,(_ZN34_INTERNAL_ef9fdab0_4_k_cu_fd8986cb4cuda3std6ranges3__45__cpo8distanceE - _ZN34_INTERNAL_ef9fdab0_4_k_cu_fd8986cb4cuda3std3__47nulloptE)
_ZN34_INTERNAL_ef9fdab0_4_k_cu_fd8986cb4cuda3std3__47nulloptE:
	.zero		1
	.type		_ZN34_INTERNAL_ef9fdab0_4_k_cu_fd8986cb4cuda3std6ranges3__45__cpo8distanceE,@object
	.size		_ZN34_INTERNAL_ef9fdab0_4_k_cu_fd8986cb4cuda3std6ranges3__45__cpo8distanceE,(_ZN34_INTERNAL_ef9fdab0_4_k_cu_fd8986cb6thrust24THRUST_300001_SM_1000_NS12placeholders2_4E - _ZN34_INTERNAL_ef9fdab0_4_k_cu_fd8986cb4cuda3std6ranges3__45__cpo8distanceE)
_ZN34_INTERNAL_ef9fdab0_4_k_cu_fd8986cb4cuda3std6ranges3__45__cpo8distanceE:
	.zero		1
	.type		_ZN34_INTERNAL_ef9fdab0_4_k_cu_fd8986cb6thrust24THRUST_300001_SM_1000_NS12placeholders2_4E,@object
	.size		_ZN34_INTERNAL_ef9fdab0_4_k_cu_fd8986cb6thrust24THRUST_300001_SM_1000_NS12placeholders2_4E,(_ZN34_INTERNAL_ef9fdab0_4_k_cu_fd8986cb4cuda3std3__45__cpo6rbeginE - _ZN34_INTERNAL_ef9fdab0_4_k_cu_fd8986cb6thrust24THRUST_300001_SM_1000_NS12placeholders2_4E)
_ZN34_INTERNAL_ef9fdab0_4_k_cu_fd8986cb6thrust24THRUST_300001_SM_1000_NS12placeholders2_4E:
	.zero		1
	.type		_ZN34_INTERNAL_ef9fdab0_4_k_cu_fd8986cb4cuda3std3__45__cpo6rbeginE,@object
	.size		_ZN34_INTERNAL_ef9fdab0_4_k_cu_fd8986cb4cuda3std3__45__cpo6rbeginE,(_ZN34_INTERNAL_ef9fdab0_4_k_cu_fd8986cb4cuda3std6ranges3__45__cpo7advanceE - _ZN34_INTERNAL_ef9fdab0_4_k_cu_fd8986cb4cuda3std3__45__cpo6rbeginE)
_ZN34_INTERNAL_ef9fdab0_4_k_cu_fd8986cb4cuda3std3__45__cpo6rbeginE:
	.zero		1
	.type		_ZN34_INTERNAL_ef9fdab0_4_k_cu_fd8986cb4cuda3std6ranges3__45__cpo7advanceE,@object
	.size		_ZN34_INTERNAL_ef9fdab0_4_k_cu_fd8986cb4cuda3std6ranges3__45__cpo7advanceE,(_ZN34_INTERNAL_ef9fdab0_4_k_cu_fd8986cb6thrust24THRUST_300001_SM_1000_NS12placeholders3_10E - _ZN34_INTERNAL_ef9fdab0_4_k_cu_fd8986cb4cuda3std6ranges3__45__cpo7advanceE)
_ZN34_INTERNAL_ef9fdab0_4_k_cu_fd8986cb4cuda3std6ranges3__45__cpo7advanceE:
	.zero		1
	.type		_ZN34_INTERNAL_ef9fdab0_4_k_cu_fd8986cb6thrust24THRUST_300001_SM_1000_NS12placeholders3_10E,@object
	.size		_ZN34_INTERNAL_ef9fdab0_4_k_cu_fd8986cb6thrust24THRUST_300001_SM_1000_NS12placeholders3_10E,(_ZN34_INTERNAL_ef9fdab0_4_k_cu_fd8986cb4cuda3std3__48in_placeE - _ZN34_INTERNAL_ef9fdab0_4_k_cu_fd8986cb6thrust24THRUST_300001_SM_1000_NS12placeholders3_10E)
_ZN34_INTERNAL_ef9fdab0_4_k_cu_fd8986cb6thrust24THRUST_300001_SM_1000_NS12placeholders3_10E:
	.zero		1
	.type		_ZN34_INTERNAL_ef9fdab0_4_k_cu_fd8986cb4cuda3std3__48in_placeE,@object
	.size		_ZN34_INTERNAL_ef9fdab0_4_k_cu_fd8986cb4cuda3std3__48in_placeE,(_ZN34_INTERNAL_ef9fdab0_4_k_cu_fd8986cb4cuda3std6ranges3__45__cpo4sizeE - _ZN34_INTERNAL_ef9fdab0_4_k_cu_fd8986cb4cuda3std3__48in_placeE)
_ZN34_INTERNAL_ef9fdab0_4_k_cu_fd8986cb4cuda3std3__48in_placeE:
	.zero		1
	.type		_ZN34_INTERNAL_ef9fdab0_4_k_cu_fd8986cb4cuda3std6ranges3__45__cpo4sizeE,@object
	.size		_ZN34_INTERNAL_ef9fdab0_4_k_cu_fd8986cb4cuda3std6ranges3__45__cpo4sizeE,(_ZN34_INTERNAL_ef9fdab0_4_k_cu_fd8986cb6thrust24THRUST_300001_SM_1000_NS12placeholders2_2E - _ZN34_INTERNAL_ef9fdab0_4_k_cu_fd8986cb4cuda3std6ranges3__45__cpo4sizeE)
_ZN34_INTERNAL_ef9fdab0_4_k_cu_fd8986cb4cuda3std6ranges3__45__cpo4sizeE:
	.zero		1
	.type		_ZN34_INTERNAL_ef9fdab0_4_k_cu_fd8986cb6thrust24THRUST_300001_SM_1000_NS12placeholders2_2E,@object
	.size		_ZN34_INTERNAL_ef9fdab0_4_k_cu_fd8986cb6thrust24THRUST_300001_SM_1000_NS12placeholders2_2E,(_ZN34_INTERNAL_ef9fdab0_4_k_cu_fd8986cb4cuda3std3__45__cpo6cbeginE - _ZN34_INTERNAL_ef9fdab0_4_k_cu_fd8986cb6thrust24THRUST_300001_SM_1000_NS12placeholders2_2E)
_ZN34_INTERNAL_ef9fdab0_4_k_cu_fd8986cb6thrust24THRUST_300001_SM_1000_NS12placeholders2_2E:
	.zero		1
	.type		_ZN34_INTERNAL_ef9fdab0_4_k_cu_fd8986cb4cuda3std3__45__cpo6cbeginE,@object
	.size		_ZN34_INTERNAL_ef9fdab0_4_k_cu_fd8986cb4cuda3std3__45__cpo6cbeginE,(_ZN34_INTERNAL_ef9fdab0_4_k_cu_fd8986cb4cuda3std6ranges3__45__cpo6cbeginE - _ZN34_INTERNAL_ef9fdab0_4_k_cu_fd8986cb4cuda3std3__45__cpo6cbeginE)
_ZN34_INTERNAL_ef9fdab0_4_k_cu_fd8986cb4cuda3std3__45__cpo6cbeginE:
	.zero		1
	.type		_ZN34_INTERNAL_ef9fdab0_4_k_cu_fd8986cb4cuda3std6ranges3__45__cpo6cbeginE,@object
	.size		_ZN34_INTERNAL_ef9fdab0_4_k_cu_fd8986cb4cuda3std6ranges3__45__cpo6cbeginE,(_ZN34_INTERNAL_ef9fdab0_4_k_cu_fd8986cb6thrust24THRUST_300001_SM_1000_NS12placeholders2_6E - _ZN34_INTERNAL_ef9fdab0_4_k_cu_fd8986cb4cuda3std6ranges3__45__cpo6cbeginE)
_ZN34_INTERNAL_ef9fdab0_4_k_cu_fd8986cb4cuda3std6ranges3__45__cpo6cbeginE:
	.zero		1
	.type		_ZN34_INTERNAL_ef9fdab0_4_k_cu_fd8986cb6thrust24THRUST_300001_SM_1000_NS12placeholders2_6E,@object
	.size		_ZN34_INTERNAL_ef9fdab0_4_k_cu_fd8986cb6thrust24THRUST_300001_SM_1000_NS12placeholders2_6E,(_ZN34_INTERNAL_ef9fdab0_4_k_cu_fd8986cb4cuda3std3__45__cpo7crbeginE - _ZN34_INTERNAL_ef9fdab0_4_k_cu_fd8986cb6thrust24THRUST_300001_SM_1000_NS12placeholders2_6E)
_ZN34_INTERNAL_ef9fdab0_4_k_cu_fd8986cb6thrust24THRUST_300001_SM_1000_NS12placeholders2_6E:
	.zero		1
	.type		_ZN34_INTERNAL_ef9fdab0_4_k_cu_fd8986cb4cuda3std3__45__cpo7crbeginE,@object
	.size		_ZN34_INTERNAL_ef9fdab0_4_k_cu_fd8986cb4cuda3std3__45__cpo7crbeginE,(_ZN34_INTERNAL_ef9fdab0_4_k_cu_fd8986cb4cuda3std6ranges3__45__cpo4nextE - _ZN34_INTERNAL_ef9fdab0_4_k_cu_fd8986cb4cuda3std3__45__cpo7crbeginE)
_ZN34_INTERNAL_ef9fdab0_4_k_cu_fd8986cb4cuda3std3__45__cpo7crbeginE:
	.zero		1
	.type		_ZN34_INTERNAL_ef9fdab0_4_k_cu_fd8986cb4cuda3std6ranges3__45__cpo4nextE,@object
	.size		_ZN34_INTERNAL_ef9fdab0_4_k_cu_fd8986cb4cuda3std6ranges3__45__cpo4nextE,(_ZN34_INTERNAL_ef9fdab0_4_k_cu_fd8986cb4cuda3std6ranges3__45__cpo4swapE - _ZN34_INTERNAL_ef9fdab0_4_k_cu_fd8986cb4cuda3std6ranges3__45__cpo4nextE)
_ZN34_INTERNAL_ef9fdab0_4_k_cu_fd8986cb4cuda3std6ranges3__45__cpo4nextE:
	.zero		1
	.type		_ZN34_INTERNAL_ef9fdab0_4_k_cu_fd8986cb4cuda3std6ranges3__45__cpo4swapE,@object
	.size		_ZN34_INTERNAL_ef9fdab0_4_k_cu_fd8986cb4cuda3std6ranges3__45__cpo4swapE,(_ZN34_INTERNAL_ef9fdab0_4_k_cu_fd8986cb6thrust24THRUST_300001_SM_1000_NS8cuda_cub10par_nosyncE - _ZN34_INTERNAL_ef9fdab0_4_k_cu_fd8986cb4cuda3std6ranges3__45__cpo4swapE)
_ZN34_INTERNAL_ef9fdab0_4_k_cu_fd8986cb4cuda3std6ranges3__45__cpo4swapE:
	.zero		1
	.type		_ZN34_INTERNAL_ef9fdab0_4_k_cu_fd8986cb6thrust24THRUST_300001_SM_1000_NS8cuda_cub10par_nosyncE,@object
	.size		_ZN34_INTERNAL_ef9fdab0_4_k_cu_fd8986cb6thrust24THRUST_300001_SM_1000_NS8cuda_cub10par_nosyncE,(_ZN34_INTERNAL_ef9fdab0_4_k_cu_fd8986cb6thrust24THRUST_300001_SM_1000_NS3seqE - _ZN34_INTERNAL_ef9fdab0_4_k_cu_fd8986cb6thrust24THRUST_300001_SM_1000_NS8cuda_cub10par_nosyncE)
_ZN34_INTERNAL_ef9fdab0_4_k_cu_fd8986cb6thrust24THRUST_300001_SM_1000_NS8cuda_cub10par_nosyncE:
	.zero		1
	.type		_ZN34_INTERNAL_ef9fdab0_4_k_cu_fd8986cb6thrust24THRUST_300001_SM_1000_NS3seqE,@object
	.size		_ZN34_INTERNAL_ef9fdab0_4_k_cu_fd8986cb6thrust24THRUST_300001_SM_1000_NS3seqE,(_ZN34_INTERNAL_ef9fdab0_4_k_cu_fd8986cb4cuda3std3__420unreachable_sentinelE - _ZN34_INTERNAL_ef9fdab0_4_k_cu_fd8986cb6thrust24THRUST_300001_SM_1000_NS3seqE)
_ZN34_INTERNAL_ef9fdab0_4_k_cu_fd8986cb6thrust24THRUST_300001_SM_1000_NS3seqE:
	.zero		1
	.type		_ZN34_INTERNAL_ef9fdab0_4_k_cu_fd8986cb4cuda3std3__420unreachable_sentinelE,@object
	.size		_ZN34_INTERNAL_ef9fdab0_4_k_cu_fd8986cb4cuda3std3__420unreachable_sentinelE,(_ZN34_INTERNAL_ef9fdab0_4_k_cu_fd8986cb4cuda3std6ranges3__45__cpo5ssizeE - _ZN34_INTERNAL_ef9fdab0_4_k_cu_fd8986cb4cuda3std3__420unreachable_sentinelE)
_ZN34_INTERNAL_ef9fdab0_4_k_cu_fd8986cb4cuda3std3__420unreachable_sentinelE:
	.zero		1
	.type		_ZN34_INTERNAL_ef9fdab0_4_k_cu_fd8986cb4cuda3std6ranges3__45__cpo5ssizeE,@object
	.size		_ZN34_INTERNAL_ef9fdab0_4_k_cu_fd8986cb4cuda3std6ranges3__45__cpo5ssizeE,(_ZN34_INTERNAL_ef9fdab0_4_k_cu_fd8986cb6thrust24THRUST_300001_SM_1000_NS12placeholders2_3E - _ZN34_INTERNAL_ef9fdab0_4_k_cu_fd8986cb4cuda3std6ranges3__45__cpo5ssizeE)
_ZN34_INTERNAL_ef9fdab0_4_k_cu_fd8986cb4cuda3std6ranges3__45__cpo5ssizeE:
	.zero		1
	.type		_ZN34_INTERNAL_ef9fdab0_4_k_cu_fd8986cb6thrust24THRUST_300001_SM_1000_NS12placeholders2_3E,@object
	.size		_ZN34_INTERNAL_ef9fdab0_4_k_cu_fd8986cb6thrust24THRUST_300001_SM_1000_NS12placeholders2_3E,(_ZN34_INTERNAL_ef9fdab0_4_k_cu_fd8986cb4cuda3std3__45__cpo4cendE - _ZN34_INTERNAL_ef9fdab0_4_k_cu_fd8986cb6thrust24THRUST_300001_SM_1000_NS12placeholders2_3E)
_ZN34_INTERNAL_ef9fdab0_4_k_cu_fd8986cb6thrust24THRUST_300001_SM_1000_NS12placeholders2_3E:
	.zero		1
	.type		_ZN34_INTERNAL_ef9fdab0_4_k_cu_fd8986cb4cuda3std3__45__cpo4cendE,@object
	.size		_ZN34_INTERNAL_ef9fdab0_4_k_cu_fd8986cb4cuda3std3__45__cpo4cendE,(_ZN34_INTERNAL_ef9fdab0_4_k_cu_fd8986cb4cuda3std6ranges3__45__cpo4cendE - _ZN34_INTERNAL_ef9fdab0_4_k_cu_fd8986cb4cuda3std3__45__cpo4cendE)
_ZN34_INTERNAL_ef9fdab0_4_k_cu_fd8986cb4cuda3std3__45__cpo4cendE:
	.zero		1
	.type		_ZN34_INTERNAL_ef9fdab0_4_k_cu_fd8986cb4cuda3std6ranges3__45__cpo4cendE,@object
	.size		_ZN34_INTERNAL_ef9fdab0_4_k_cu_fd8986cb4cuda3std6ranges3__45__cpo4cendE,(_ZN34_INTERNAL_ef9fdab0_4_k_cu_fd8986cb6thrust24THRUST_300001_SM_1000_NS12placeholders2_7E - _ZN34_INTERNAL_ef9fdab0_4_k_cu_fd8986cb4cuda3std6ranges3__45__cpo4cendE)
_ZN34_INTERNAL_ef9fdab0_4_k_cu_fd8986cb4cuda3std6ranges3__45__cpo4cendE:
	.zero		1
	.type		_ZN34_INTERNAL_ef9fdab0_4_k_cu_fd8986cb6thrust24THRUST_300001_SM_1000_NS12placeholders2_7E,@object
	.size		_ZN34_INTERNAL_ef9fdab0_4_k_cu_fd8986cb6thrust24THRUST_300001_SM_1000_NS12placeholders2_7E,(_ZN34_INTERNAL_ef9fdab0_4_k_cu_fd8986cb4cuda3std3__45__cpo5crendE - _ZN34_INTERNAL_ef9fdab0_4_k_cu_fd8986cb6thrust24THRUST_300001_SM_1000_NS12placeholders2_7E)
_ZN34_INTERNAL_ef9fdab0_4_k_cu_fd8986cb6thrust24THRUST_300001_SM_1000_NS12placeholders2_7E:
	.zero		1
	.type		_ZN34_INTERNAL_ef9fdab0_4_k_cu_fd8986cb4cuda3std3__45__cpo5crendE,@object
	.size		_ZN34_INTERNAL_ef9fdab0_4_k_cu_fd8986cb4cuda3std3__45__cpo5crendE,(_ZN34_INTERNAL_ef9fdab0_4_k_cu_fd8986cb4cuda3std6ranges3__45__cpo4prevE - _ZN34_INTERNAL_ef9fdab0_4_k_cu_fd8986cb4cuda3std3__45__cpo5crendE)
_ZN34_INTERNAL_ef9fdab0_4_k_cu_fd8986cb4cuda3std3__45__cpo5crendE:
	.zero		1
	.type		_ZN34_INTERNAL_ef9fdab0_4_k_cu_fd8986cb4cuda3std6ranges3__45__cpo4prevE,@object
	.size		_ZN34_INTERNAL_ef9fdab0_4_k_cu_fd8986cb4cuda3std6ranges3__45__cpo4prevE,(_ZN34_INTERNAL_ef9fdab0_4_k_cu_fd8986cb4cuda3std6ranges3__45__cpo9iter_moveE - _ZN34_INTERNAL_ef9fdab0_4_k_cu_fd8986cb4cuda3std6ranges3__45__cpo4prevE)
_ZN34_INTERNAL_ef9fdab0_4_k_cu_fd8986cb4cuda3std6ranges3__45__cpo4prevE:
	.zero		1
	.type		_ZN34_INTERNAL_ef9fdab0_4_k_cu_fd8986cb4cuda3std6ranges3__45__cpo9iter_moveE,@object
	.size		_ZN34_INTERNAL_ef9fdab0_4_k_cu_fd8986cb4cuda3std6ranges3__45__cpo9iter_moveE,(_ZN34_INTERNAL_ef9fdab0_4_k_cu_fd8986cb6thrust24THRUST_300001_SM_1000_NS6system6detail10sequential3seqE - _ZN34_INTERNAL_ef9fdab0_4_k_cu_fd8986cb4cuda3std6ranges3__45__cpo9iter_moveE)
_ZN34_INTERNAL_ef9fdab0_4_k_cu_fd8986cb4cuda3std6ranges3__45__cpo9iter_moveE:
	.zero		1
	.type		_ZN34_INTERNAL_ef9fdab0_4_k_cu_fd8986cb6thrust24THRUST_300001_SM_1000_NS6system6detail10sequential3seqE,@object
	.size		_ZN34_INTERNAL_ef9fdab0_4_k_cu_fd8986cb6thrust24THRUST_300001_SM_1000_NS6system6detail10sequential3seqE,(_ZN34_INTERNAL_ef9fdab0_4_k_cu_fd8986cb6thrust24THRUST_300001_SM_1000_NS12placeholders2_9E - _ZN34_INTERNAL_ef9fdab0_4_k_cu_fd8986cb6thrust24THRUST_300001_SM_1000_NS6system6detail10sequential3seqE)
_ZN34_INTERNAL_ef9fdab0_4_k_cu_fd8986cb6thrust24THRUST_300001_SM_1000_NS6system6detail10sequential3seqE:
	.zero		1
	.type		_ZN34_INTERNAL_ef9fdab0_4_k_cu_fd8986cb6thrust24THRUST_300001_SM_1000_NS12placeholders2_9E,@object
	.size		_ZN34_INTERNAL_ef9fdab0_4_k_cu_fd8986cb6thrust24THRUST_300001_SM_1000_NS12placeholders2_9E,(_ZN34_INTERNAL_ef9fdab0_4_k_cu_fd8986cb4cuda3std3__419piecewise_constructE - _ZN34_INTERNAL_ef9fdab0_4_k_cu_fd8986cb6thrust24THRUST_300001_SM_1000_NS12placeholders2_9E)
_ZN34_INTERNAL_ef9fdab0_4_k_cu_fd8986cb6thrust24THRUST_300001_SM_1000_NS12placeholders2_9E:
	.zero		1
	.type		_ZN34_INTERNAL_ef9fdab0_4_k_cu_fd8986cb4cuda3std3__419piecewise_constructE,@object
	.size		_ZN34_INTERNAL_ef9fdab0_4_k_cu_fd8986cb4cuda3std3__419piecewise_constructE,(_ZN34_INTERNAL_ef9fdab0_4_k_cu_fd8986cb4cuda3std6ranges3__45__cpo5cdataE - _ZN34_INTERNAL_ef9fdab0_4_k_cu_fd8986cb4cuda3std3__419piecewise_constructE)
_ZN34_INTERNAL_ef9fdab0_4_k_cu_fd8986cb4cuda3std3__419piecewise_constructE:
	.zero		1
	.type		_ZN34_INTERNAL_ef9fdab0_4_k_cu_fd8986cb4cuda3std6ranges3__45__cpo5cdataE,@object
	.size		_ZN34_INTERNAL_ef9fdab0_4_k_cu_fd8986cb4cuda3std6ranges3__45__cpo5cdataE,(_ZN34_INTERNAL_ef9fdab0_4_k_cu_fd8986cb6thrust24THRUST_300001_SM_1000_NS12placeholders2_1E - _ZN34_INTERNAL_ef9fdab0_4_k_cu_fd8986cb4cuda3std6ranges3__45__cpo5cdataE)
_ZN34_INTERNAL_ef9fdab0_4_k_cu_fd8986cb4cuda3std6ranges3__45__cpo5cdataE:
	.zero		1
	.type		_ZN34_INTERNAL_ef9fdab0_4_k_cu_fd8986cb6thrust24THRUST_300001_SM_1000_NS12placeholders2_1E,@object
	.size		_ZN34_INTERNAL_ef9fdab0_4_k_cu_fd8986cb6thrust24THRUST_300001_SM_1000_NS12placeholders2_1E,(_ZN34_INTERNAL_ef9fdab0_4_k_cu_fd8986cb4cuda3std3__45__cpo3endE - _ZN34_INTERNAL_ef9fdab0_4_k_cu_fd8986cb6thrust24THRUST_300001_SM_1000_NS12placeholders2_1E)
_ZN34_INTERNAL_ef9fdab0_4_k_cu_fd8986cb6thrust24THRUST_300001_SM_1000_NS12placeholders2_1E:
	.zero		1
	.type		_ZN34_INTERNAL_ef9fdab0_4_k_cu_fd8986cb4cuda3std3__45__cpo3endE,@object
	.size		_ZN34_INTERNAL_ef9fdab0_4_k_cu_fd8986cb4cuda3std3__45__cpo3endE,(_ZN34_INTERNAL_ef9fdab0_4_k_cu_fd8986cb4cuda3std6ranges3__45__cpo3endE - _ZN34_INTERNAL_ef9fdab0_4_k_cu_fd8986cb4cuda3std3__45__cpo3endE)
_ZN34_INTERNAL_ef9fdab0_4_k_cu_fd8986cb4cuda3std3__45__cpo3endE:
	.zero		1
	.type		_ZN34_INTERNAL_ef9fdab0_4_k_cu_fd8986cb4cuda3std6ranges3__45__cpo3endE,@object
	.size		_ZN34_INTERNAL_ef9fdab0_4_k_cu_fd8986cb4cuda3std6ranges3__45__cpo3endE,(_ZN34_INTERNAL_ef9fdab0_4_k_cu_fd8986cb6thrust24THRUST_300001_SM_1000_NS12placeholders2_5E - _ZN34_INTERNAL_ef9fdab0_4_k_cu_fd8986cb4cuda3std6ranges3__45__cpo3endE)
_ZN34_INTERNAL_ef9fdab0_4_k_cu_fd8986cb4cuda3std6ranges3__45__cpo3endE:
	.zero		1
	.type		_ZN34_INTERNAL_ef9fdab0_4_k_cu_fd8986cb6thrust24THRUST_300001_SM_1000_NS12placeholders2_5E,@object
	.size		_ZN34_INTERNAL_ef9fdab0_4_k_cu_fd8986cb6thrust24THRUST_300001_SM_1000_NS12placeholders2_5E,(_ZN34_INTERNAL_ef9fdab0_4_k_cu_fd8986cb4cuda3std3__45__cpo4rendE - _ZN34_INTERNAL_ef9fdab0_4_k_cu_fd8986cb6thrust24THRUST_300001_SM_1000_NS12placeholders2_5E)
_ZN34_INTERNAL_ef9fdab0_4_k_cu_fd8986cb6thrust24THRUST_300001_SM_1000_NS12placeholders2_5E:
	.zero		1
	.type		_ZN34_INTERNAL_ef9fdab0_4_k_cu_fd8986cb4cuda3std3__45__cpo4rendE,@object
	.size		_ZN34_INTERNAL_ef9fdab0_4_k_cu_fd8986cb4cuda3std3__45__cpo4rendE,(_ZN34_INTERNAL_ef9fdab0_4_k_cu_fd8986cb4cuda3std6ranges3__45__cpo9iter_swapE - _ZN34_INTERNAL_ef9fdab0_4_k_cu_fd8986cb4cuda3std3__45__cpo4rendE)
_ZN34_INTERNAL_ef9fdab0_4_k_cu_fd8986cb4cuda3std3__45__cpo4rendE:
	.zero		1
	.type		_ZN34_INTERNAL_ef9fdab0_4_k_cu_fd8986cb4cuda3std6ranges3__45__cpo9iter_swapE,@object
	.size		_ZN34_INTERNAL_ef9fdab0_4_k_cu_fd8986cb4cuda3std6ranges3__45__cpo9iter_swapE,(_ZN34_INTERNAL_ef9fdab0_4_k_cu_fd8986cb4cuda3std3__48unexpectE - _ZN34_INTERNAL_ef9fdab0_4_k_cu_fd8986cb4cuda3std6ranges3__45__cpo9iter_swapE)
_ZN34_INTERNAL_ef9fdab0_4_k_cu_fd8986cb4cuda3std6ranges3__45__cpo9iter_swapE:
	.zero		1
	.type		_ZN34_INTERNAL_ef9fdab0_4_k_cu_fd8986cb4cuda3std3__48unexpectE,@object
	.size		_ZN34_INTERNAL_ef9fdab0_4_k_cu_fd8986cb4cuda3std3__48unexpectE,(_ZN34_INTERNAL_ef9fdab0_4_k_cu_fd8986cb6thrust24THRUST_300001_SM_1000_NS8cuda_cub3parE - _ZN34_INTERNAL_ef9fdab0_4_k_cu_fd8986cb4cuda3std3__48unexpectE)
_ZN34_INTERNAL_ef9fdab0_4_k_cu_fd8986cb4cuda3std3__48unexpectE:
	.zero		1
	.type		_ZN34_INTERNAL_ef9fdab0_4_k_cu_fd8986cb6thrust24THRUST_300001_SM_1000_NS8cuda_cub3parE,@object
	.size		_ZN34_INTERNAL_ef9fdab0_4_k_cu_fd8986cb6thrust24THRUST_300001_SM_1000_NS8cuda_cub3parE,(.L_29 - _ZN34_INTERNAL_ef9fdab0_4_k_cu_fd8986cb6thrust24THRUST_300001_SM_1000_NS8cuda_cub3parE)
_ZN34_INTERNAL_ef9fdab0_4_k_cu_fd8986cb6thrust24THRUST_300001_SM_1000_NS8cuda_cub3parE:
	.zero		1
.L_29:


//--------------------- .nv.constant0._ZN3cub18CUB_300001_SM_10006detail11EmptyKernelIvEEvv --------------------------
	.section	.nv.constant0._ZN3cub18CUB_300001_SM_10006detail11EmptyKernelIvEEvv,"a",@progbits
	.sectionflags	@""
	.align	4
.nv.constant0._ZN3cub18CUB_300001_SM_10006detail11EmptyKernelIvEEvv:
	.zero		896


//--------------------- .nv.constant0._Z6kernelPfxf --------------------------
	.section	.nv.constant0._Z6kernelPfxf,"a",@progbits
	.sectionflags	@""
	.align	4
.nv.constant0._Z6kernelPfxf:
	.zero		916


//--------------------- SYMBOLS --------------------------

	.type		.nv.reservedSmem.offset0,@object
	.size		.nv.reservedSmem.offset0,0x4
